// auto-generated by cutlass_sweep.gemm — config: {"arch": "sm_90", "cluster_m": 4, "cluster_n": 4, "dtype": "int8", "dtype_b": "int8", "layout": "nt", "stages": 0, "tile_k": 64, "tile_m": 128, "tile_n": 256}
#include "cutlass/cutlass.h"
#include "cutlass/gemm/collective/collective_builder.hpp"
#include "cutlass/gemm/device/gemm_universal_adapter.h"
#include "cutlass/gemm/kernel/gemm_universal.hpp"
#include "cutlass/epilogue/collective/collective_builder.hpp"

using ElemA = int8_t;
using ElemB = int8_t;
using ElemCD = int8_t;
using Acc  = int32_t;
using TileShape    = cute::Shape<cute::_128, cute::_256, cute::_64>;
using ClusterShape = cute::Shape<cute::_4, cute::_4, cute::_1>;

using CollectiveEpilogue = typename cutlass::epilogue::collective::CollectiveBuilder<
    cutlass::arch::Sm90, cutlass::arch::OpClassTensorOp,
    TileShape, ClusterShape,
    cutlass::epilogue::collective::EpilogueTileAuto,
    Acc, Acc,
    ElemCD, cutlass::layout::RowMajor, 128 / cutlass::sizeof_bits<ElemCD>::value,
    ElemCD, cutlass::layout::RowMajor, 128 / cutlass::sizeof_bits<ElemCD>::value,
    cutlass::epilogue::collective::EpilogueScheduleAuto
  >::CollectiveOp;

using CollectiveMainloop = typename cutlass::gemm::collective::CollectiveBuilder<
    cutlass::arch::Sm90, cutlass::arch::OpClassTensorOp,
    ElemA, cutlass::layout::RowMajor, 128 / cutlass::sizeof_bits<ElemA>::value,
    ElemB, cutlass::layout::ColumnMajor, 128 / cutlass::sizeof_bits<ElemB>::value,
    Acc,
    TileShape, ClusterShape,
    cutlass::gemm::collective::StageCountAutoCarveout<static_cast<int>(sizeof(typename CollectiveEpilogue::SharedStorage))>,
    cutlass::gemm::collective::KernelScheduleAuto
  >::CollectiveOp;

using GemmKernel = cutlass::gemm::kernel::GemmUniversal<
    cute::Shape<int,int,int,int>,
    CollectiveMainloop,
    CollectiveEpilogue
>;
using Gemm = cutlass::gemm::device::GemmUniversalAdapter<GemmKernel>;

// Force the device kernel symbol into the cubin without needing a host main.
auto* _anchor = &cutlass::device_kernel<GemmKernel>;


// ===== COMPILED SASS (sm_90a) =====

	.target	sm_90a

	.elftype	@"ET_EXEC"


//--------------------- .note.nv.tkinfo           --------------------------
	.section	.note.nv.tkinfo,"",@"SHT_NOTE"
	.sectionflags	@"SHF_NOTE_NV_TKINFO"
	.tkinfo
        /*0018*/ 	.word	0x00000002
        /*0030*/ 	.string	""
        /*0030*/ 	.string	"ptxas"
        /*0030*/ 	.string	"Cuda compilation tools, release 13.0, V13.0.88"
        /*0030*/ 	.string	"Build cuda_13.0.r13.0/compiler.36424714_0"
        /*0030*/ 	.string	"-arch sm_90a -m 64 "



//--------------------- .note.nv.cuinfo           --------------------------
	.section	.note.nv.cuinfo,"",@"SHT_NOTE"
	.sectionflags	@"SHF_NOTE_NV_CUINFO"
        /*0018*/ 	.short	0x0002
        /*001a*/ 	.short	0x005a
        /*001c*/ 	.short	0x0082
	.zero		2


//--------------------- .nv.info                  --------------------------
	.section	.nv.info,"",@"SHT_CUDA_INFO"
	.align	4


	//----- nvinfo : EIATTR_REGCOUNT
	.align		4
        /*0000*/ 	.byte	0x04, 0x2f
        /*0002*/ 	.short	(.L_15 - .L_14)
	.align		4
.L_14:
        /*0004*/ 	.word	index@(_ZN7cutlass13device_kernelINS_4gemm6kernel13GemmUniversalIN4cute5tupleIJiiiiEEENS1_10collective13CollectiveMmaINS1_34MainloopSm90TmaGmmaWarpSpecializedILi9ENS5_IJNS4_1CILi4EEESB_NSA_ILi1EEEEEENS1_35KernelTmaWarpSpecializedCooperativeEEENS5_IJNSA_ILi128EEENSA_ILi256EEENSA_ILi64EEEEEEaNS5_IJlSC_lEEEaSK_NS4_8TiledMMAINS4_8MMA_AtomIJNS4_4SM904GMMA27MMA_64x256x32_S32S8S8_SS_TNEEEENS4_6LayoutINS5_IJNSA_ILi2EEESC_SC_EEENS5_IJSC_NSA_ILi0EEESU_EEEEENS5_IJNS4_10UnderscoreESX_SX_EEEEENS4_23SM90_TMA_LOAD_MULTICASTENS4_14ComposedLayoutINS4_7SwizzleILi2ELi4ELi3EEENS4_18smem_ptr_flag_bitsILi8EEENSR_INS5_IJNSA_ILi8EEESI_EEENS5_IJSI_SC_EEEEEEEvNS4_8identityES10_S1A_vS1B_EENS_8epilogue10collective6detail29Sm90TmaWarpSpecializedAdapterINS1E_15DefaultEpilogueIaSK_SK_NS1D_6thread17LinearCombinationIaLi1EiiLNS1I_9ScaleType4KindE0ELNS_15FloatRoundStyleE2EaEENS1_15EpilogueDefaultEEEEEvvEEEEvNT_6ParamsE)
        /*0008*/ 	.word	0x000000a8


	//----- nvinfo : EIATTR_FRAME_SIZE
	.align		4
.L_15:
        /*000c*/ 	.byte	0x04, 0x11
        /*000e*/ 	.short	(.L_17 - .L_16)
	.align		4
.L_16:
        /*0010*/ 	.word	index@(_ZN7cutlass13device_kernelINS_4gemm6kernel13GemmUniversalIN4cute5tupleIJiiiiEEENS1_10collective13CollectiveMmaINS1_34MainloopSm90TmaGmmaWarpSpecializedILi9ENS5_IJNS4_1CILi4EEESB_NSA_ILi1EEEEEENS1_35KernelTmaWarpSpecializedCooperativeEEENS5_IJNSA_ILi128EEENSA_ILi256EEENSA_ILi64EEEEEEaNS5_IJlSC_lEEEaSK_NS4_8TiledMMAINS4_8MMA_AtomIJNS4_4SM904GMMA27MMA_64x256x32_S32S8S8_SS_TNEEEENS4_6LayoutINS5_IJNSA_ILi2EEESC_SC_EEENS5_IJSC_NSA_ILi0EEESU_EEEEENS5_IJNS4_10UnderscoreESX_SX_EEEEENS4_23SM90_TMA_LOAD_MULTICASTENS4_14ComposedLayoutINS4_7SwizzleILi2ELi4ELi3EEENS4_18smem_ptr_flag_bitsILi8EEENSR_INS5_IJNSA_ILi8EEESI_EEENS5_IJSI_SC_EEEEEEEvNS4_8identityES10_S1A_vS1B_EENS_8epilogue10collective6detail29Sm90TmaWarpSpecializedAdapterINS1E_15DefaultEpilogueIaSK_SK_NS1D_6thread17LinearCombinationIaLi1EiiLNS1I_9ScaleType4KindE0ELNS_15FloatRoundStyleE2EaEENS1_15EpilogueDefaultEEEEEvvEEEEvNT_6ParamsE)
        /*0014*/ 	.word	0x00000000


	//----- nvinfo : EIATTR_MIN_STACK_SIZE
	.align		4
.L_17:
        /*0018*/ 	.byte	0x04, 0x12
        /*001a*/ 	.short	(.L_19 - .L_18)
	.align		4
.L_18:
        /*001c*/ 	.word	index@(_ZN7cutlass13device_kernelINS_4gemm6kernel13GemmUniversalIN4cute5tupleIJiiiiEEENS1_10collective13CollectiveMmaINS1_34MainloopSm90TmaGmmaWarpSpecializedILi9ENS5_IJNS4_1CILi4EEESB_NSA_ILi1EEEEEENS1_35KernelTmaWarpSpecializedCooperativeEEENS5_IJNSA_ILi128EEENSA_ILi256EEENSA_ILi64EEEEEEaNS5_IJlSC_lEEEaSK_NS4_8TiledMMAINS4_8MMA_AtomIJNS4_4SM904GMMA27MMA_64x256x32_S32S8S8_SS_TNEEEENS4_6LayoutINS5_IJNSA_ILi2EEESC_SC_EEENS5_IJSC_NSA_ILi0EEESU_EEEEENS5_IJNS4_10UnderscoreESX_SX_EEEEENS4_23SM90_TMA_LOAD_MULTICASTENS4_14ComposedLayoutINS4_7SwizzleILi2ELi4ELi3EEENS4_18smem_ptr_flag_bitsILi8EEENSR_INS5_IJNSA_ILi8EEESI_EEENS5_IJSI_SC_EEEEEEEvNS4_8identityES10_S1A_vS1B_EENS_8epilogue10collective6detail29Sm90TmaWarpSpecializedAdapterINS1E_15DefaultEpilogueIaSK_SK_NS1D_6thread17LinearCombinationIaLi1EiiLNS1I_9ScaleType4KindE0ELNS_15FloatRoundStyleE2EaEENS1_15EpilogueDefaultEEEEEvvEEEEvNT_6ParamsE)
        /*0020*/ 	.word	0x00000000
.L_19:


//--------------------- .nv.compat                --------------------------
	.section	.nv.compat,"",@"SHT_CUDA_COMPAT_INFO"
	.align	4
        /*0000*/ 	.byte	0x02, 0x09, 0x01, 0x00, 0x02, 0x02, 0x04, 0x00, 0x02, 0x05, 0x05, 0x00, 0x03, 0x07, 0x01, 0x01
        /*0010*/ 	.byte	0x02, 0x03, 0x01, 0x00, 0x02, 0x06, 0x01, 0x00, 0x04, 0x0b, 0x08, 0x00, 0x00, 0x00, 0x00, 0x00
        /*0020*/ 	.byte	0x00, 0x00, 0x00, 0x00


//--------------------- .nv.info._ZN7cutlass13device_kernelINS_4gemm6kernel13GemmUniversalIN4cute5tupleIJiiiiEEENS1_10collective13CollectiveMmaINS1_34MainloopSm90TmaGmmaWarpSpecializedILi9ENS5_IJNS4_1CILi4EEESB_NSA_ILi1EEEEEENS1_35KernelTmaWarpSpecializedCooperativeEEENS5_IJNSA_ILi128EEENSA_ILi256EEENSA_ILi64EEEEEEaNS5_IJlSC_lEEEaSK_NS4_8TiledMMAINS4_8MMA_AtomIJNS4_4SM904GMMA27MMA_64x256x32_S32S8S8_SS_TNEEEENS4_6LayoutINS5_IJNSA_ILi2EEESC_SC_EEENS5_IJSC_NSA_ILi0EEESU_EEEEENS5_IJNS4_10UnderscoreESX_SX_EEEEENS4_23SM90_TMA_LOAD_MULTICASTENS4_14ComposedLayoutINS4_7SwizzleILi2ELi4ELi3EEENS4_18smem_ptr_flag_bitsILi8EEENSR_INS5_IJNSA_ILi8EEESI_EEENS5_IJSI_SC_EEEEEEEvNS4_8identityES10_S1A_vS1B_EENS_8epilogue10collective6detail29Sm90TmaWarpSpecializedAdapterINS1E_15DefaultEpilogueIaSK_SK_NS1D_6thread17LinearCombinationIaLi1EiiLNS1I_9ScaleType4KindE0ELNS_15FloatRoundStyleE2EaEENS1_15EpilogueDefaultEEEEEvvEEEEvNT_6ParamsE --------------------------
	.section	.nv.info._ZN7cutlass13device_kernelINS_4gemm6kernel13GemmUniversalIN4cute5tupleIJiiiiEEENS1_10collective13CollectiveMmaINS1_34MainloopSm90TmaGmmaWarpSpecializedILi9ENS5_IJNS4_1CILi4EEESB_NSA_ILi1EEEEEENS1_35KernelTmaWarpSpecializedCooperativeEEENS5_IJNSA_ILi128EEENSA_ILi256EEENSA_ILi64EEEEEEaNS5_IJlSC_lEEEaSK_NS4_8TiledMMAINS4_8MMA_AtomIJNS4_4SM904GMMA27MMA_64x256x32_S32S8S8_SS_TNEEEENS4_6LayoutINS5_IJNSA_ILi2EEESC_SC_EEENS5_IJSC_NSA_ILi0EEESU_EEEEENS5_IJNS4_10UnderscoreESX_SX_EEEEENS4_23SM90_TMA_LOAD_MULTICASTENS4_14ComposedLayoutINS4_7SwizzleILi2ELi4ELi3EEENS4_18smem_ptr_flag_bitsILi8EEENSR_INS5_IJNSA_ILi8EEESI_EEENS5_IJSI_SC_EEEEEEEvNS4_8identityES10_S1A_vS1B_EENS_8epilogue10collective6detail29Sm90TmaWarpSpecializedAdapterINS1E_15DefaultEpilogueIaSK_SK_NS1D_6thread17LinearCombinationIaLi1EiiLNS1I_9ScaleType4KindE0ELNS_15FloatRoundStyleE2EaEENS1_15EpilogueDefaultEEEEEvvEEEEvNT_6ParamsE,"",@"SHT_CUDA_INFO"
	.sectionflags	@""
	.align	4


	//----- nvinfo : EIATTR_CUDA_API_VERSION
	.align		4
        /*0000*/ 	.byte	0x04, 0x37
        /*0002*/ 	.short	(.L_21 - .L_20)
.L_20:
        /*0004*/ 	.word	0x00000082


	//----- nvinfo : EIATTR_KPARAM_INFO
	.align		4
.L_21:
        /*0008*/ 	.byte	0x04, 0x17
        /*000a*/ 	.short	(.L_23 - .L_22)
.L_22:
        /*000c*/ 	.word	0x00000000
        /*0010*/ 	.short	0x0000
        /*0012*/ 	.short	0x0070
        /*0014*/ 	.byte	0x00, 0xf0, 0x01, 0x10


	//----- nvinfo : EIATTR_SPARSE_MMA_MASK
	.align		4
.L_23:
        /*0018*/ 	.byte	0x03, 0x50
        /*001a*/ 	.short	0x0000


	//----- nvinfo : EIATTR_MAXREG_COUNT
	.align		4
        /*001c*/ 	.byte	0x03, 0x1b
        /*001e*/ 	.short	0x00a8


	//----- nvinfo : EIATTR_NUM_BARRIERS
	.align		4
        /*0020*/ 	.byte	0x02, 0x4c
        /*0022*/ 	.byte	0x01
	.zero		1


	//----- nvinfo : EIATTR_EXTERNS
	.align		4
        /*0024*/ 	.byte	0x04, 0x0f
        /*0026*/ 	.short	(.L_25 - .L_24)


	//   ....[0]....
	.align		4
.L_24:
        /*0028*/ 	.word	index@(__assertfail)


	//----- nvinfo : EIATTR_MERCURY_ISA_VERSION
	.align		4
.L_25:
        /*002c*/ 	.byte	0x03, 0x5f
        /*002e*/ 	.short	0x0101


	//----- nvinfo : EIATTR_INT_WARP_WIDE_INSTR_OFFSETS
	.align		4
        /*0030*/ 	.byte	0x04, 0x31
        /*0032*/ 	.short	(.L_27 - .L_26)


	//   ....[0]....
.L_26:
        /*0034*/ 	.word	0x00000550


	//   ....[1]....
        /*0038*/ 	.word	0x00000580


	//   ....[2]....
        /*003c*/ 	.word	0x00000730


	//----- nvinfo : EIATTR_COOP_GROUP_MASK_REGIDS
	.align		4
.L_27:
        /*0040*/ 	.byte	0x04, 0x29
        /*0042*/ 	.short	(.L_29 - .L_28)


	//   ....[0]....
.L_28:
        /*0044*/ 	.word	0xffffffff


	//   ....[1]....
        /*0048*/ 	.word	0xffffffff


	//   ....[2]....
        /*004c*/ 	.word	0xffffffff


	//   ....[3]....
        /*0050*/ 	.word	0xffffffff


	//   ....[4]....
        /*0054*/ 	.word	0xffffffff


	//   ....[5]....
        /*0058*/ 	.word	0xffffffff


	//----- nvinfo : EIATTR_COOP_GROUP_INSTR_OFFSETS
	.align		4
.L_29:
        /*005c*/ 	.byte	0x04, 0x28
        /*005e*/ 	.short	(.L_31 - .L_30)


	//   ....[0]....
.L_30:
        /*0060*/ 	.word	0x00000060


	//   ....[1]....
        /*0064*/ 	.word	0x00000070


	//   ....[2]....
        /*0068*/ 	.word	0x00000130


	//   ....[3]....
        /*006c*/ 	.word	0x000003a0


	//   ....[4]....
        /*0070*/ 	.word	0x000008e0


	//   ....[5]....
        /*0074*/ 	.word	0x00001320


	//----- nvinfo : EIATTR_REG_RECONFIG
	.align		4
.L_31:
        /*0078*/ 	.byte	0x01, 0x54
	.zero		2


	//----- nvinfo : EIATTR_SYSCALL_OFFSETS
	.align		4
        /*007c*/ 	.byte	0x04, 0x46
        /*007e*/ 	.short	(.L_33 - .L_32)


	//   ....[0]....
.L_32:
        /*0080*/ 	.word	0x000014e0


	//----- nvinfo : EIATTR_MBARRIER_INSTR_OFFSETS
	.align		4
.L_33:
        /*0084*/ 	.byte	0x04, 0x39
        /*0086*/ 	.short	(.L_35 - .L_34)


	//   ....[0]....
.L_34:
        /*0088*/ 	.word	0x00000250
        /*008c*/ 	.word	0x000000ff
        /*0090*/ 	.word	0x00000000
        /*0094*/ 	.short	0x0100
        /*0096*/ 	.byte	0x08
	.zero		1


	//   ....[1]....
        /*0098*/ 	.word	0x00000260
        /*009c*/ 	.word	0x000000ff
        /*00a0*/ 	.word	0x00000048
        /*00a4*/ 	.short	0x0100
        /*00a6*/ 	.byte	0x08
	.zero		1


	//   ....[2]....
        /*00a8*/ 	.word	0x00000270
        /*00ac*/ 	.word	0x000000ff
        /*00b0*/ 	.word	0x00000008
        /*00b4*/ 	.short	0x0100
        /*00b6*/ 	.byte	0x08
	.zero		1


	//   ....[3]....
        /*00b8*/ 	.word	0x00000280
        /*00bc*/ 	.word	0x000000ff
        /*00c0*/ 	.word	0x00000050
        /*00c4*/ 	.short	0x0100
        /*00c6*/ 	.byte	0x08
	.zero		1


	//   ....[4]....
        /*00c8*/ 	.word	0x00000290
        /*00cc*/ 	.word	0x000000ff
        /*00d0*/ 	.word	0x00000010
        /*00d4*/ 	.short	0x0100
        /*00d6*/ 	.byte	0x08
	.zero		1


	//   ....[5]....
        /*00d8*/ 	.word	0x000002a0
        /*00dc*/ 	.word	0x000000ff
        /*00e0*/ 	.word	0x00000058
        /*00e4*/ 	.short	0x0100
        /*00e6*/ 	.byte	0x08
	.zero		1


	//   ....[6]....
        /*00e8*/ 	.word	0x000002b0
        /*00ec*/ 	.word	0x000000ff
        /*00f0*/ 	.word	0x00000018
        /*00f4*/ 	.short	0x0100
        /*00f6*/ 	.byte	0x08
	.zero		1


	//   ....[7]....
        /*00f8*/ 	.word	0x000002c0
        /*00fc*/ 	.word	0x000000ff
        /*0100*/ 	.word	0x00000060
        /*0104*/ 	.short	0x0100
        /*0106*/ 	.byte	0x08
	.zero		1


	//   ....[8]....
        /*0108*/ 	.word	0x000002d0
        /*010c*/ 	.word	0x000000ff
        /*0110*/ 	.word	0x00000020
        /*0114*/ 	.short	0x0100
        /*0116*/ 	.byte	0x08
	.zero		1


	//   ....[9]....
        /*0118*/ 	.word	0x000002e0
        /*011c*/ 	.word	0x000000ff
        /*0120*/ 	.word	0x00000068
        /*0124*/ 	.short	0x0100
        /*0126*/ 	.byte	0x08
	.zero		1


	//   ....[10]....
        /*0128*/ 	.word	0x000002f0
        /*012c*/ 	.word	0x000000ff
        /*0130*/ 	.word	0x00000028
        /*0134*/ 	.short	0x0100
        /*0136*/ 	.byte	0x08
	.zero		1


	//   ....[11]....
        /*0138*/ 	.word	0x00000300
        /*013c*/ 	.word	0x000000ff
        /*0140*/ 	.word	0x00000070
        /*0144*/ 	.short	0x0100
        /*0146*/ 	.byte	0x08
	.zero		1


	//   ....[12]....
        /*0148*/ 	.word	0x00000310
        /*014c*/ 	.word	0x000000ff
        /*0150*/ 	.word	0x00000030
        /*0154*/ 	.short	0x0100
        /*0156*/ 	.byte	0x08
	.zero		1


	//   ....[13]....
        /*0158*/ 	.word	0x00000320
        /*015c*/ 	.word	0x000000ff
        /*0160*/ 	.word	0x00000078
        /*0164*/ 	.short	0x0100
        /*0166*/ 	.byte	0x08
	.zero		1


	//   ....[14]....
        /*0168*/ 	.word	0x00000330
        /*016c*/ 	.word	0x000000ff
        /*0170*/ 	.word	0x00000038
        /*0174*/ 	.short	0x0100
        /*0176*/ 	.byte	0x08
	.zero		1


	//   ....[15]....
        /*0178*/ 	.word	0x00000340
        /*017c*/ 	.word	0x000000ff
        /*0180*/ 	.word	0x00000080
        /*0184*/ 	.short	0x0100
        /*0186*/ 	.byte	0x08
	.zero		1


	//   ....[16]....
        /*0188*/ 	.word	0x00000350
        /*018c*/ 	.word	0x000000ff
        /*0190*/ 	.word	0x00000040
        /*0194*/ 	.short	0x0100
        /*0196*/ 	.byte	0x08
	.zero		1


	//   ....[17]....
        /*0198*/ 	.word	0x00000360
        /*019c*/ 	.word	0x000000ff
        /*01a0*/ 	.word	0x00000088
        /*01a4*/ 	.short	0x0100
        /*01a6*/ 	.byte	0x08
	.zero		1


	//   ....[18]....
        /*01a8*/ 	.word	0x000007c0
        /*01ac*/ 	.word	0x000000ff
        /*01b0*/ 	.word	0x000000a0
        /*01b4*/ 	.short	0x0100
        /*01b6*/ 	.byte	0x06
	.zero		1


	//   ....[19]....
        /*01b8*/ 	.word	0x00000860
        /*01bc*/ 	.word	0x000000ff
        /*01c0*/ 	.word	0x000000a8
        /*01c4*/ 	.short	0x0100
        /*01c6*/ 	.byte	0x06
	.zero		1


	//   ....[20]....
        /*01c8*/ 	.word	0x000015b0
        /*01cc*/ 	.word	0x00000003
        /*01d0*/ 	.word	0x00000000
        /*01d4*/ 	.short	0x010a
        /*01d6*/ 	.byte	0x3f
	.zero		1


	//   ....[21]....
        /*01d8*/ 	.word	0x000015f0
        /*01dc*/ 	.word	0x00000003
        /*01e0*/ 	.word	0x00000000
        /*01e4*/ 	.short	0x010a
        /*01e6*/ 	.byte	0x3f
	.zero		1


	//   ....[22]....
        /*01e8*/ 	.word	0x000018c0
        /*01ec*/ 	.word	0x00000005
        /*01f0*/ 	.word	0x00000000
        /*01f4*/ 	.short	0x010a
        /*01f6*/ 	.byte	0x3f
	.zero		1


	//   ....[23]....
        /*01f8*/ 	.word	0x00001900
        /*01fc*/ 	.word	0x00000005
        /*0200*/ 	.word	0x00000000
        /*0204*/ 	.short	0x010a
        /*0206*/ 	.byte	0x3f
	.zero		1


	//   ....[24]....
        /*0208*/ 	.word	0x00001a60
        /*020c*/ 	.word	0x00000005
        /*0210*/ 	.word	0x00000000
        /*0214*/ 	.short	0x0101
        /*0216*/ 	.byte	0x3f
	.zero		1


	//   ....[25]....
        /*0218*/ 	.word	0x00001c80
        /*021c*/ 	.word	0x00000003
        /*0220*/ 	.word	0x00000000
        /*0224*/ 	.short	0x0101
        /*0226*/ 	.byte	0x3f
	.zero		1


	//   ....[26]....
        /*0228*/ 	.word	0x000092c0
        /*022c*/ 	.word	0x0000000e
        /*0230*/ 	.word	0x00000048
        /*0234*/ 	.short	0x010a
        /*0236*/ 	.byte	0x3f
	.zero		1


	//   ....[27]....
        /*0238*/ 	.word	0x00009640
        /*023c*/ 	.word	0x00000006
        /*0240*/ 	.word	0x000000a8
        /*0244*/ 	.short	0x0101
        /*0246*/ 	.byte	0x3f
	.zero		1


	//   ....[28]....
        /*0248*/ 	.word	0x00009d70
        /*024c*/ 	.word	0x00000007
        /*0250*/ 	.word	0x00000000
        /*0254*/ 	.short	0x010a
        /*0256*/ 	.byte	0x3f
	.zero		1


	//   ....[29]....
        /*0258*/ 	.word	0x00009df0
        /*025c*/ 	.word	0x00000009
        /*0260*/ 	.word	0x00000000
        /*0264*/ 	.short	0x010a
        /*0266*/ 	.byte	0x3f
	.zero		1


	//   ....[30]....
        /*0268*/ 	.word	0x00009e80
        /*026c*/ 	.word	0x00000006
        /*0270*/ 	.word	0x00000000
        /*0274*/ 	.short	0x010a
        /*0276*/ 	.byte	0x3f
	.zero		1


	//   ....[31]....
        /*0278*/ 	.word	0x00009f10
        /*027c*/ 	.word	0x00000009
        /*0280*/ 	.word	0x00000000
        /*0284*/ 	.short	0x010a
        /*0286*/ 	.byte	0x3f
	.zero		1


	//   ....[32]....
        /*0288*/ 	.word	0x00009fa0
        /*028c*/ 	.word	0x00000006
        /*0290*/ 	.word	0x00000000
        /*0294*/ 	.short	0x010a
        /*0296*/ 	.byte	0x3f
	.zero		1


	//   ....[33]....
        /*0298*/ 	.word	0x0000a030
        /*029c*/ 	.word	0x00000009
        /*02a0*/ 	.word	0x00000000
        /*02a4*/ 	.short	0x010a
        /*02a6*/ 	.byte	0x3f
	.zero		1


	//   ....[34]....
        /*02a8*/ 	.word	0x0000a0c0
        /*02ac*/ 	.word	0x00000006
        /*02b0*/ 	.word	0x00000000
        /*02b4*/ 	.short	0x010a
        /*02b6*/ 	.byte	0x3f
	.zero		1


	//   ....[35]....
        /*02b8*/ 	.word	0x0000a150
        /*02bc*/ 	.word	0x00000009
        /*02c0*/ 	.word	0x00000000
        /*02c4*/ 	.short	0x010a
        /*02c6*/ 	.byte	0x3f
	.zero		1


	//   ....[36]....
        /*02c8*/ 	.word	0x0000a1e0
        /*02cc*/ 	.word	0x00000003
        /*02d0*/ 	.word	0x00000000
        /*02d4*/ 	.short	0x010a
        /*02d6*/ 	.byte	0x3f
	.zero		1


	//   ....[37]....
        /*02d8*/ 	.word	0x0000a240
        /*02dc*/ 	.word	0x00000003
        /*02e0*/ 	.word	0x00000000
        /*02e4*/ 	.short	0x010a
        /*02e6*/ 	.byte	0x3f
	.zero		1


	//   ....[38]....
        /*02e8*/ 	.word	0x0000a290
        /*02ec*/ 	.word	0x00000005
        /*02f0*/ 	.word	0x00000000
        /*02f4*/ 	.short	0x010a
        /*02f6*/ 	.byte	0x3f
	.zero		1


	//   ....[39]....
        /*02f8*/ 	.word	0x0000a360
        /*02fc*/ 	.word	0x0000000e
        /*0300*/ 	.word	0x00000048
        /*0304*/ 	.short	0x010a
        /*0306*/ 	.byte	0x3f
	.zero		1


	//   ....[40]....
        /*0308*/ 	.word	0x0000a430
        /*030c*/ 	.word	0x00000007
        /*0310*/ 	.word	0x00000000
        /*0314*/ 	.short	0x010a
        /*0316*/ 	.byte	0x3f
	.zero		1


	//   ....[41]....
        /*0318*/ 	.word	0x0000a480
        /*031c*/ 	.word	0x00000009
        /*0320*/ 	.word	0x00000000
        /*0324*/ 	.short	0x010a
        /*0326*/ 	.byte	0x3f
	.zero		1


	//   ....[42]....
        /*0328*/ 	.word	0x0000a4d0
        /*032c*/ 	.word	0x00000006
        /*0330*/ 	.word	0x00000000
        /*0334*/ 	.short	0x010a
        /*0336*/ 	.byte	0x3f
	.zero		1


	//   ....[43]....
        /*0338*/ 	.word	0x0000a520
        /*033c*/ 	.word	0x00000009
        /*0340*/ 	.word	0x00000000
        /*0344*/ 	.short	0x010a
        /*0346*/ 	.byte	0x3f
	.zero		1


	//   ....[44]....
        /*0348*/ 	.word	0x0000a570
        /*034c*/ 	.word	0x00000006
        /*0350*/ 	.word	0x00000000
        /*0354*/ 	.short	0x010a
        /*0356*/ 	.byte	0x3f
	.zero		1


	//   ....[45]....
        /*0358*/ 	.word	0x0000a5c0
        /*035c*/ 	.word	0x00000009
        /*0360*/ 	.word	0x00000000
        /*0364*/ 	.short	0x010a
        /*0366*/ 	.byte	0x3f
	.zero		1


	//   ....[46]....
        /*0368*/ 	.word	0x0000a610
        /*036c*/ 	.word	0x00000006
        /*0370*/ 	.word	0x00000000
        /*0374*/ 	.short	0x010a
        /*0376*/ 	.byte	0x3f
	.zero		1


	//   ....[47]....
        /*0378*/ 	.word	0x0000a660
        /*037c*/ 	.word	0x00000009
        /*0380*/ 	.word	0x00000000
        /*0384*/ 	.short	0x010a
        /*0386*/ 	.byte	0x3f
	.zero		1


	//----- nvinfo : EIATTR_NUM_MBARRIERS
	.align		4
.L_35:
        /*0388*/ 	.byte	0x03, 0x38
        /*038a*/ 	.short	0x0014


	//----- nvinfo : EIATTR_EXIT_INSTR_OFFSETS
	.align		4
        /*038c*/ 	.byte	0x04, 0x1c
        /*038e*/ 	.short	(.L_37 - .L_36)


	//   ....[0]....
.L_36:
        /*0390*/ 	.word	0x00000a40


	//   ....[1]....
        /*0394*/ 	.word	0x00001260


	//   ....[2]....
        /*0398*/ 	.word	0x00008890


	//   ....[3]....
        /*039c*/ 	.word	0x00008df0


	//   ....[4]....
        /*03a0*/ 	.word	0x0000a230


	//----- nvinfo : EIATTR_MAX_THREADS
	.align		4
.L_37:
        /*03a4*/ 	.byte	0x04, 0x05
        /*03a6*/ 	.short	(.L_39 - .L_38)
.L_38:
        /*03a8*/ 	.word	0x00000180
        /*03ac*/ 	.word	0x00000001
        /*03b0*/ 	.word	0x00000001


	//----- nvinfo : EIATTR_CRS_STACK_SIZE
	.align		4
.L_39:
        /*03b4*/ 	.byte	0x04, 0x1e
        /*03b6*/ 	.short	(.L_41 - .L_40)
.L_40:
        /*03b8*/ 	.word	0x00000000


	//----- nvinfo : EIATTR_CBANK_PARAM_SIZE
	.align		4
.L_41:
        /*03bc*/ 	.byte	0x03, 0x19
        /*03be*/ 	.short	0x0470


	//----- nvinfo : EIATTR_PARAM_CBANK
	.align		4
        /*03c0*/ 	.byte	0x04, 0x0a
        /*03c2*/ 	.short	(.L_43 - .L_42)
	.align		4
.L_42:
        /*03c4*/ 	.word	index@(.nv.constant0._ZN7cutlass13device_kernelINS_4gemm6kernel13GemmUniversalIN4cute5tupleIJiiiiEEENS1_10collective13CollectiveMmaINS1_34MainloopSm90TmaGmmaWarpSpecializedILi9ENS5_IJNS4_1CILi4EEESB_NSA_ILi1EEEEEENS1_35KernelTmaWarpSpecializedCooperativeEEENS5_IJNSA_ILi128EEENSA_ILi256EEENSA_ILi64EEEEEEaNS5_IJlSC_lEEEaSK_NS4_8TiledMMAINS4_8MMA_AtomIJNS4_4SM904GMMA27MMA_64x256x32_S32S8S8_SS_TNEEEENS4_6LayoutINS5_IJNSA_ILi2EEESC_SC_EEENS5_IJSC_NSA_ILi0EEESU_EEEEENS5_IJNS4_10UnderscoreESX_SX_EEEEENS4_23SM90_TMA_LOAD_MULTICASTENS4_14ComposedLayoutINS4_7SwizzleILi2ELi4ELi3EEENS4_18smem_ptr_flag_bitsILi8EEENSR_INS5_IJNSA_ILi8EEESI_EEENS5_IJSI_SC_EEEEEEEvNS4_8identityES10_S1A_vS1B_EENS_8epilogue10collective6detail29Sm90TmaWarpSpecializedAdapterINS1E_15DefaultEpilogueIaSK_SK_NS1D_6thread17LinearCombinationIaLi1EiiLNS1I_9ScaleType4KindE0ELNS_15FloatRoundStyleE2EaEENS1_15EpilogueDefaultEEEEEvvEEEEvNT_6ParamsE)
        /*03c8*/ 	.short	0x0210
        /*03ca*/ 	.short	0x0470


	//----- nvinfo : EIATTR_SW_WAR
	.align		4
.L_43:
        /*03cc*/ 	.byte	0x04, 0x36
        /*03ce*/ 	.short	(.L_45 - .L_44)
.L_44:
        /*03d0*/ 	.word	0x00000008
.L_45:


//--------------------- .nv.callgraph             --------------------------
	.section	.nv.callgraph,"",@"SHT_CUDA_CALLGRAPH"
	.align	4
	.sectionentsize	8
	.align		4
        /*0000*/ 	.word	0x00000000
	.align		4
        /*0004*/ 	.word	0xffffffff
	.align		4
        /*0008*/ 	.word	index@(_ZN7cutlass13device_kernelINS_4gemm6kernel13GemmUniversalIN4cute5tupleIJiiiiEEENS1_10collective13CollectiveMmaINS1_34MainloopSm90TmaGmmaWarpSpecializedILi9ENS5_IJNS4_1CILi4EEESB_NSA_ILi1EEEEEENS1_35KernelTmaWarpSpecializedCooperativeEEENS5_IJNSA_ILi128EEENSA_ILi256EEENSA_ILi64EEEEEEaNS5_IJlSC_lEEEaSK_NS4_8TiledMMAINS4_8MMA_AtomIJNS4_4SM904GMMA27MMA_64x256x32_S32S8S8_SS_TNEEEENS4_6LayoutINS5_IJNSA_ILi2EEESC_SC_EEENS5_IJSC_NSA_ILi0EEESU_EEEEENS5_IJNS4_10UnderscoreESX_SX_EEEEENS4_23SM90_TMA_LOAD_MULTICASTENS4_14ComposedLayoutINS4_7SwizzleILi2ELi4ELi3EEENS4_18smem_ptr_flag_bitsILi8EEENSR_INS5_IJNSA_ILi8EEESI_EEENS5_IJSI_SC_EEEEEEEvNS4_8identityES10_S1A_vS1B_EENS_8epilogue10collective6detail29Sm90TmaWarpSpecializedAdapterINS1E_15DefaultEpilogueIaSK_SK_NS1D_6thread17LinearCombinationIaLi1EiiLNS1I_9ScaleType4KindE0ELNS_15FloatRoundStyleE2EaEENS1_15EpilogueDefaultEEEEEvvEEEEvNT_6ParamsE)
	.align		4
        /*000c*/ 	.word	index@(__assertfail)
	.align		4
        /*0010*/ 	.word	0x00000000
	.align		4
        /*0014*/ 	.word	0xfffffffe
	.align		4
        /*0018*/ 	.word	0x00000000
	.align		4
        /*001c*/ 	.word	0xfffffffd
	.align		4
        /*0020*/ 	.word	0x00000000
	.align		4
        /*0024*/ 	.word	0xfffffffc


//--------------------- .nv.constant4             --------------------------
	.section	.nv.constant4,"a",@progbits
	.align	8
	.align		8
.nv.constant4:
        /*0000*/ 	.dword	__assertfail
	.align		8
        /*0008*/ 	.dword	__unnamed_1
	.align		8
        /*0010*/ 	.dword	_ZN40_INTERNAL_bf06bc80_4_k_cu_d550d452_166504cuda3std3__45__cpo5beginE
	.align		8
        /*0018*/ 	.dword	_ZN40_INTERNAL_bf06bc80_4_k_cu_d550d452_166504cuda3std3__45__cpo3endE
	.align		8
        /*0020*/ 	.dword	_ZN40_INTERNAL_bf06bc80_4_k_cu_d550d452_166504cuda3std3__45__cpo6cbeginE
	.align		8
        /*0028*/ 	.dword	_ZN40_INTERNAL_bf06bc80_4_k_cu_d550d452_166504cuda3std3__45__cpo4cendE
	.align		8
        /*0030*/ 	.dword	_ZN40_INTERNAL_bf06bc80_4_k_cu_d550d452_166504cuda3std3__442_GLOBAL__N__bf06bc80_4_k_cu_d550d452_166506ignoreE
	.align		8
        /*0038*/ 	.dword	_ZN40_INTERNAL_bf06bc80_4_k_cu_d550d452_166504cuda3std3__419piecewise_constructE
	.align		8
        /*0040*/ 	.dword	_ZN40_INTERNAL_bf06bc80_4_k_cu_d550d452_166504cuda3std3__48in_placeE
	.align		8
        /*0048*/ 	.dword	_ZN40_INTERNAL_bf06bc80_4_k_cu_d550d452_166504cuda3std6ranges3__45__cpo4swapE
	.align		8
        /*0050*/ 	.dword	_ZN40_INTERNAL_bf06bc80_4_k_cu_d550d452_166504cuda3std6ranges3__45__cpo9iter_moveE
	.align		8
        /*0058*/ 	.dword	_ZN40_INTERNAL_bf06bc80_4_k_cu_d550d452_166504cute7productE
	.align		8
        /*0060*/ 	.dword	_ZN40_INTERNAL_bf06bc80_4_k_cu_d550d452_166504cute1_E
	.align		8
        /*0068*/ 	.dword	$str$22
	.align		8
        /*0070*/ 	.dword	$str$23


//--------------------- .text._ZN7cutlass13device_kernelINS_4gemm6kernel13GemmUniversalIN4cute5tupleIJiiiiEEENS1_10collective13CollectiveMmaINS1_34MainloopSm90TmaGmmaWarpSpecializedILi9ENS5_IJNS4_1CILi4EEESB_NSA_ILi1EEEEEENS1_35KernelTmaWarpSpecializedCooperativeEEENS5_IJNSA_ILi128EEENSA_ILi256EEENSA_ILi64EEEEEEaNS5_IJlSC_lEEEaSK_NS4_8TiledMMAINS4_8MMA_AtomIJNS4_4SM904GMMA27MMA_64x256x32_S32S8S8_SS_TNEEEENS4_6LayoutINS5_IJNSA_ILi2EEESC_SC_EEENS5_IJSC_NSA_ILi0EEESU_EEEEENS5_IJNS4_10UnderscoreESX_SX_EEEEENS4_23SM90_TMA_LOAD_MULTICASTENS4_14ComposedLayoutINS4_7SwizzleILi2ELi4ELi3EEENS4_18smem_ptr_flag_bitsILi8EEENSR_INS5_IJNSA_ILi8EEESI_EEENS5_IJSI_SC_EEEEEEEvNS4_8identityES10_S1A_vS1B_EENS_8epilogue10collective6detail29Sm90TmaWarpSpecializedAdapterINS1E_15DefaultEpilogueIaSK_SK_NS1D_6thread17LinearCombinationIaLi1EiiLNS1I_9ScaleType4KindE0ELNS_15FloatRoundStyleE2EaEENS1_15EpilogueDefaultEEEEEvvEEEEvNT_6ParamsE --------------------------
	.section	.text._ZN7cutlass13device_kernelINS_4gemm6kernel13GemmUniversalIN4cute5tupleIJiiiiEEENS1_10collective13CollectiveMmaINS1_34MainloopSm90TmaGmmaWarpSpecializedILi9ENS5_IJNS4_1CILi4EEESB_NSA_ILi1EEEEEENS1_35KernelTmaWarpSpecializedCooperativeEEENS5_IJNSA_ILi128EEENSA_ILi256EEENSA_ILi64EEEEEEaNS5_IJlSC_lEEEaSK_NS4_8TiledMMAINS4_8MMA_AtomIJNS4_4SM904GMMA27MMA_64x256x32_S32S8S8_SS_TNEEEENS4_6LayoutINS5_IJNSA_ILi2EEESC_SC_EEENS5_IJSC_NSA_ILi0EEESU_EEEEENS5_IJNS4_10UnderscoreESX_SX_EEEEENS4_23SM90_TMA_LOAD_MULTICASTENS4_14ComposedLayoutINS4_7SwizzleILi2ELi4ELi3EEENS4_18smem_ptr_flag_bitsILi8EEENSR_INS5_IJNSA_ILi8EEESI_EEENS5_IJSI_SC_EEEEEEEvNS4_8identityES10_S1A_vS1B_EENS_8epilogue10collective6detail29Sm90TmaWarpSpecializedAdapterINS1E_15DefaultEpilogueIaSK_SK_NS1D_6thread17LinearCombinationIaLi1EiiLNS1I_9ScaleType4KindE0ELNS_15FloatRoundStyleE2EaEENS1_15EpilogueDefaultEEEEEvvEEEEvNT_6ParamsE,"ax",@progbits
	.align	128
.text._ZN7cutlass13device_kernelINS_4gemm6kernel13GemmUniversalIN4cute5tupleIJiiiiEEENS1_10collective13CollectiveMmaINS1_34MainloopSm90TmaGmmaWarpSpecializedILi9ENS5_IJNS4_1CILi4EEESB_NSA_ILi1EEEEEENS1_35KernelTmaWarpSpecializedCooperativeEEENS5_IJNSA_ILi128EEENSA_ILi256EEENSA_ILi64EEEEEEaNS5_IJlSC_lEEEaSK_NS4_8TiledMMAINS4_8MMA_AtomIJNS4_4SM904GMMA27MMA_64x256x32_S32S8S8_SS_TNEEEENS4_6LayoutINS5_IJNSA_ILi2EEESC_SC_EEENS5_IJSC_NSA_ILi0EEESU_EEEEENS5_IJNS4_10UnderscoreESX_SX_EEEEENS4_23SM90_TMA_LOAD_MULTICASTENS4_14ComposedLayoutINS4_7SwizzleILi2ELi4ELi3EEENS4_18smem_ptr_flag_bitsILi8EEENSR_INS5_IJNSA_ILi8EEESI_EEENS5_IJSI_SC_EEEEEEEvNS4_8identityES10_S1A_vS1B_EENS_8epilogue10collective6detail29Sm90TmaWarpSpecializedAdapterINS1E_15DefaultEpilogueIaSK_SK_NS1D_6thread17LinearCombinationIaLi1EiiLNS1I_9ScaleType4KindE0ELNS_15FloatRoundStyleE2EaEENS1_15EpilogueDefaultEEEEEvvEEEEvNT_6ParamsE:
        .type           _ZN7cutlass13device_kernelINS_4gemm6kernel13GemmUniversalIN4cute5tupleIJiiiiEEENS1_10collective13CollectiveMmaINS1_34MainloopSm90TmaGmmaWarpSpecializedILi9ENS5_IJNS4_1CILi4EEESB_NSA_ILi1EEEEEENS1_35KernelTmaWarpSpecializedCooperativeEEENS5_IJNSA_ILi128EEENSA_ILi256EEENSA_ILi64EEEEEEaNS5_IJlSC_lEEEaSK_NS4_8TiledMMAINS4_8MMA_AtomIJNS4_4SM904GMMA27MMA_64x256x32_S32S8S8_SS_TNEEEENS4_6LayoutINS5_IJNSA_ILi2EEESC_SC_EEENS5_IJSC_NSA_ILi0EEESU_EEEEENS5_IJNS4_10UnderscoreESX_SX_EEEEENS4_23SM90_TMA_LOAD_MULTICASTENS4_14ComposedLayoutINS4_7SwizzleILi2ELi4ELi3EEENS4_18smem_ptr_flag_bitsILi8EEENSR_INS5_IJNSA_ILi8EEESI_EEENS5_IJSI_SC_EEEEEEEvNS4_8identityES10_S1A_vS1B_EENS_8epilogue10collective6detail29Sm90TmaWarpSpecializedAdapterINS1E_15DefaultEpilogueIaSK_SK_NS1D_6thread17LinearCombinationIaLi1EiiLNS1I_9ScaleType4KindE0ELNS_15FloatRoundStyleE2EaEENS1_15EpilogueDefaultEEEEEvvEEEEvNT_6ParamsE,@function
        .size           _ZN7cutlass13device_kernelINS_4gemm6kernel13GemmUniversalIN4cute5tupleIJiiiiEEENS1_10collective13CollectiveMmaINS1_34MainloopSm90TmaGmmaWarpSpecializedILi9ENS5_IJNS4_1CILi4EEESB_NSA_ILi1EEEEEENS1_35KernelTmaWarpSpecializedCooperativeEEENS5_IJNSA_ILi128EEENSA_ILi256EEENSA_ILi64EEEEEEaNS5_IJlSC_lEEEaSK_NS4_8TiledMMAINS4_8MMA_AtomIJNS4_4SM904GMMA27MMA_64x256x32_S32S8S8_SS_TNEEEENS4_6LayoutINS5_IJNSA_ILi2EEESC_SC_EEENS5_IJSC_NSA_ILi0EEESU_EEEEENS5_IJNS4_10UnderscoreESX_SX_EEEEENS4_23SM90_TMA_LOAD_MULTICASTENS4_14ComposedLayoutINS4_7SwizzleILi2ELi4ELi3EEENS4_18smem_ptr_flag_bitsILi8EEENSR_INS5_IJNSA_ILi8EEESI_EEENS5_IJSI_SC_EEEEEEEvNS4_8identityES10_S1A_vS1B_EENS_8epilogue10collective6detail29Sm90TmaWarpSpecializedAdapterINS1E_15DefaultEpilogueIaSK_SK_NS1D_6thread17LinearCombinationIaLi1EiiLNS1I_9ScaleType4KindE0ELNS_15FloatRoundStyleE2EaEENS1_15EpilogueDefaultEEEEEvvEEEEvNT_6ParamsE,(.L_x_342 - _ZN7cutlass13device_kernelINS_4gemm6kernel13GemmUniversalIN4cute5tupleIJiiiiEEENS1_10collective13CollectiveMmaINS1_34MainloopSm90TmaGmmaWarpSpecializedILi9ENS5_IJNS4_1CILi4EEESB_NSA_ILi1EEEEEENS1_35KernelTmaWarpSpecializedCooperativeEEENS5_IJNSA_ILi128EEENSA_ILi256EEENSA_ILi64EEEEEEaNS5_IJlSC_lEEEaSK_NS4_8TiledMMAINS4_8MMA_AtomIJNS4_4SM904GMMA27MMA_64x256x32_S32S8S8_SS_TNEEEENS4_6LayoutINS5_IJNSA_ILi2EEESC_SC_EEENS5_IJSC_NSA_ILi0EEESU_EEEEENS5_IJNS4_10UnderscoreESX_SX_EEEEENS4_23SM90_TMA_LOAD_MULTICASTENS4_14ComposedLayoutINS4_7SwizzleILi2ELi4ELi3EEENS4_18smem_ptr_flag_bitsILi8EEENSR_INS5_IJNSA_ILi8EEESI_EEENS5_IJSI_SC_EEEEEEEvNS4_8identityES10_S1A_vS1B_EENS_8epilogue10collective6detail29Sm90TmaWarpSpecializedAdapterINS1E_15DefaultEpilogueIaSK_SK_NS1D_6thread17LinearCombinationIaLi1EiiLNS1I_9ScaleType4KindE0ELNS_15FloatRoundStyleE2EaEENS1_15EpilogueDefaultEEEEEvvEEEEvNT_6ParamsE)
        .other          _ZN7cutlass13device_kernelINS_4gemm6kernel13GemmUniversalIN4cute5tupleIJiiiiEEENS1_10collective13CollectiveMmaINS1_34MainloopSm90TmaGmmaWarpSpecializedILi9ENS5_IJNS4_1CILi4EEESB_NSA_ILi1EEEEEENS1_35KernelTmaWarpSpecializedCooperativeEEENS5_IJNSA_ILi128EEENSA_ILi256EEENSA_ILi64EEEEEEaNS5_IJlSC_lEEEaSK_NS4_8TiledMMAINS4_8MMA_AtomIJNS4_4SM904GMMA27MMA_64x256x32_S32S8S8_SS_TNEEEENS4_6LayoutINS5_IJNSA_ILi2EEESC_SC_EEENS5_IJSC_NSA_ILi0EEESU_EEEEENS5_IJNS4_10UnderscoreESX_SX_EEEEENS4_23SM90_TMA_LOAD_MULTICASTENS4_14ComposedLayoutINS4_7SwizzleILi2ELi4ELi3EEENS4_18smem_ptr_flag_bitsILi8EEENSR_INS5_IJNSA_ILi8EEESI_EEENS5_IJSI_SC_EEEEEEEvNS4_8identityES10_S1A_vS1B_EENS_8epilogue10collective6detail29Sm90TmaWarpSpecializedAdapterINS1E_15DefaultEpilogueIaSK_SK_NS1D_6thread17LinearCombinationIaLi1EiiLNS1I_9ScaleType4KindE0ELNS_15FloatRoundStyleE2EaEENS1_15EpilogueDefaultEEEEEvvEEEEvNT_6ParamsE,@"STO_CUDA_ENTRY STV_DEFAULT"
_ZN7cutlass13device_kernelINS_4gemm6kernel13GemmUniversalIN4cute5tupleIJiiiiEEENS1_10collective13CollectiveMmaINS1_34MainloopSm90TmaGmmaWarpSpecializedILi9ENS5_IJNS4_1CILi4EEESB_NSA_ILi1EEEEEENS1_35KernelTmaWarpSpecializedCooperativeEEENS5_IJNSA_ILi128EEENSA_ILi256EEENSA_ILi64EEEEEEaNS5_IJlSC_lEEEaSK_NS4_8TiledMMAINS4_8MMA_AtomIJNS4_4SM904GMMA27MMA_64x256x32_S32S8S8_SS_TNEEEENS4_6LayoutINS5_IJNSA_ILi2EEESC_SC_EEENS5_IJSC_NSA_ILi0EEESU_EEEEENS5_IJNS4_10UnderscoreESX_SX_EEEEENS4_23SM90_TMA_LOAD_MULTICASTENS4_14ComposedLayoutINS4_7SwizzleILi2ELi4ELi3EEENS4_18smem_ptr_flag_bitsILi8EEENSR_INS5_IJNSA_ILi8EEESI_EEENS5_IJSI_SC_EEEEEEEvNS4_8identityES10_S1A_vS1B_EENS_8epilogue10collective6detail29Sm90TmaWarpSpecializedAdapterINS1E_15DefaultEpilogueIaSK_SK_NS1D_6thread17LinearCombinationIaLi1EiiLNS1I_9ScaleType4KindE0ELNS_15FloatRoundStyleE2EaEENS1_15EpilogueDefaultEEEEEvvEEEEvNT_6ParamsE:
[----:B------:R-:W0:Y:S01]  /*0000*/  LDC R1, c[0x0][0x28] ;  /* 0x00000a00ff017b82 */ /* 0x000e220000000800 */
[----:B------:R-:W1:Y:S01]  /*0010*/  S2R R18, SR_TID.X ;  /* 0x0000000000127919 */ /* 0x000e620000002100 */
[----:B------:R-:W-:Y:S01]  /*0020*/  ELECT P0, URZ, PT ;  /* 0x00000000003f782f */ /* 0x000fe20003800000 */
[----:B------:R-:W-:Y:S01]  /*0030*/  BSSY B0, `(.L_x_0) ;  /* 0x000000f000007945 */ /* 0x000fe20003800000 */
[--C-:B-1----:R-:W-:Y:S02]  /*0040*/  SHF.R.U32.HI R0, RZ, 0x5, R18.reuse ;  /* 0x00000005ff007819 */ /* 0x102fe40000011612 */
[----:B------:R-:W-:-:S03]  /*0050*/  SHF.R.U32.HI R3, RZ, 0x7, R18 ;  /* 0x00000007ff037819 */ /* 0x000fc60000011612 */
[----:B------:R-:W1:Y:S04]  /*0060*/  SHFL.IDX PT, R2, R0, RZ, 0x1f ;  /* 0x00001fff00027589 */ /* 0x000e6800000e0000 */
[----:B------:R2:W3:Y:S01]  /*0070*/  SHFL.IDX PT, R5, R3, RZ, 0x1f ;  /* 0x00001fff03057589 */ /* 0x0004e200000e0000 */
[----:B-1----:R-:W-:-:S13]  /*0080*/  ISETP.NE.OR P0, PT, R2, RZ, !P0 ;  /* 0x000000ff0200720c */ /* 0x002fda0004705670 */
[----:B0-23--:R-:W-:Y:S05]  /*0090*/  @P0 BRA `(.L_x_1) ;  /* 0x0000000000200947 */ /* 0x00dfea0003800000 */
[----:B------:R-:W-:Y:S02]  /*00a0*/  ULDC.64 UR4, c[0x0][0x198] ;  /* 0x0000660000047ab9 */ /* 0x000fe40000000a00 */
[----:B------:R-:W-:Y:S02]  /*00b0*/  UIADD3 UR6, UP0, UR4, 0xf0, URZ ;  /* 0x000000f004067890 */ /* 0x000fe4000ff1e03f */
[----:B------:R-:W-:Y:S02]  /*00c0*/  UIADD3 UR4, UP1, UR4, 0x1f0, URZ ;  /* 0x000001f004047890 */ /* 0x000fe4000ff3e03f */
[----:B------:R-:W-:Y:S02]  /*00d0*/  UIADD3.X UR7, URZ, UR5, URZ, UP0, !UPT ;  /* 0x000000053f077290 */ /* 0x000fe400087fe43f */
[----:B------:R-:W-:-:S07]  /*00e0*/  UIADD3.X UR5, URZ, UR5, URZ, UP1, !UPT ;  /* 0x000000053f057290 */ /* 0x000fce0008ffe43f */
[----:B------:R0:W-:Y:S02]  /*00f0*/  UTMACCTL.PF [UR6] ;  /* 0x00000000060079b9 */ /* 0x0001e40008040000 */
[----:B------:R0:W-:Y:S02]  /*0100*/  UTMACCTL.PF [UR4] ;  /* 0x00000000040079b9 */ /* 0x0001e40008040000 */
[----:B0-----:R-:W-:Y:S01]  /*0110*/  NOP ;  /* 0x0000000000007918 */ /* 0x001fe20000000000 */
.L_x_1:
[----:B------:R-:W-:Y:S05]  /*0120*/  BSYNC B0 ;  /* 0x0000000000007941 */ /* 0x000fea0003800000 */
.L_x_0:
[----:B------:R-:W0:Y:S02]  /*0130*/  SHFL.IDX PT, R3, R0, RZ, 0x1f ;  /* 0x00001fff00037589 */ /* 0x000e2400000e0000 */
[----:B0-----:R-:W-:-:S13]  /*0140*/  ISETP.NE.AND P0, PT, R3, RZ, PT ;  /* 0x000000ff0300720c */ /* 0x001fda0003f05270 */
[----:B------:R-:W-:Y:S05]  /*0150*/  @P0 BRA `(.L_x_2) ;  /* 0x00000000008c0947 */ /* 0x000fea0003800000 */
[----:B------:R-:W-:Y:S01]  /*0160*/  ELECT P0, URZ, PT ;  /* 0x00000000003f782f */ /* 0x000fe20003800000 */
[----:B------:R-:W-:-:S12]  /*0170*/  BSSY B0, `(.L_x_2) ;  /* 0x0000021000007945 */ /* 0x000fd80003800000 */
[----:B------:R-:W-:Y:S05]  /*0180*/  @!P0 BRA `(.L_x_3) ;  /* 0x00000000007c8947 */ /* 0x000fea0003800000 */
[----:B------:R-:W0:Y:S01]  /*0190*/  S2UR UR8, SR_CgaCtaId ;  /* 0x00000000000879c3 */ /* 0x000e220000008800 */
[----:B------:R-:W-:Y:S01]  /*01a0*/  UMOV UR4, 0x400 ;  /* 0x0000040000047882 */ /* 0x000fe20000000000 */
[----:B------:R-:W-:Y:S01]  /*01b0*/  UMOV UR5, 0x1 ;  /* 0x0000000100057882 */ /* 0x000fe20000000000 */
[----:B------:R-:W-:Y:S02]  /*01c0*/  UMOV UR6, 0xe ;  /* 0x0000000e00067882 */ /* 0x000fe40000000000 */
[----:B------:R-:W-:-:S04]  /*01d0*/  UIADD3 UR6, -UR6, 0x100000, URZ ;  /* 0x0010000006067890 */ /* 0x000fc8000fffe13f */
[----:B------:R-:W-:Y:S02]  /*01e0*/  USHF.L.U32 UR7, UR6, 0xb, URZ ;  /* 0x0000000b06077899 */ /* 0x000fe4000800063f */
[----:B------:R-:W-:Y:S02]  /*01f0*/  USHF.L.U32 UR6, UR6, 0x1, URZ ;  /* 0x0000000106067899 */ /* 0x000fe4000800063f */
[----:B0-----:R-:W-:Y:S02]  /*0200*/  ULEA UR8, UR8, UR4, 0x18 ;  /* 0x0000000408087291 */ /* 0x001fe4000f8ec03f */
[----:B------:R-:W-:-:S04]  /*0210*/  UIADD3 UR4, -UR5, 0x100000, URZ ;  /* 0x0010000005047890 */ /* 0x000fc8000fffe13f */
[----:B------:R-:W-:Y:S02]  /*0220*/  USHF.L.U32 UR5, UR4, 0xb, URZ ;  /* 0x0000000b04057899 */ /* 0x000fe4000800063f */
[----:B------:R-:W-:Y:S01]  /*0230*/  USHF.L.U32 UR4, UR4, 0x1, URZ ;  /* 0x0000000104047899 */ /* 0x000fe2000800063f */
[----:B------:R-:W0:Y:S11]  /*0240*/  FENCE.VIEW.ASYNC.S ;  /* 0x00000000000073c6 */ /* 0x000e360000000000 */
[----:B0-----:R0:W1:Y:S01]  /*0250*/  SYNCS.EXCH.64 URZ, [UR8], UR4 ;  /* 0x00000004083f75b2 */ /* 0x0010620008000100 */
[----:B------:R0:W2:Y:S01]  /*0260*/  SYNCS.EXCH.64 URZ, [UR8+0x48], UR6 ;  /* 0x00004806083f75b2 */ /* 0x0000a20008000100 */
[----:B------:R0:W3:Y:S01]  /*0270*/  SYNCS.EXCH.64 URZ, [UR8+0x8], UR4 ;  /* 0x00000804083f75b2 */ /* 0x0000e20008000100 */
[----:B------:R0:W4:Y:S01]  /*0280*/  SYNCS.EXCH.64 URZ, [UR8+0x50], UR6 ;  /* 0x00005006083f75b2 */ /* 0x0001220008000100 */
[----:B------:R0:W0:Y:S01]  /*0290*/  SYNCS.EXCH.64 URZ, [UR8+0x10], UR4 ;  /* 0x00001004083f75b2 */ /* 0x0000220008000100 */
        /* <DEDUP_REMOVED lines=13> */
[----:B------:R-:W-:Y:S01]  /*0370*/  NOP ;  /* 0x0000000000007918 */ /* 0x000fe20000000000 */
.L_x_3:
[----:B0-----:R-:W-:Y:S05]  /*0380*/  BSYNC B0 ;  /* 0x0000000000007941 */ /* 0x001fea0003800000 */
.L_x_2:
[----:B------:R-:W-:Y:S01]  /*0390*/  SHF.R.S32.HI R7, RZ, 0x1f, R18 ;  /* 0x0000001fff077819 */ /* 0x000fe20000011412 */
[----:B------:R-:W0:Y:S01]  /*03a0*/  SHFL.IDX PT, R0, R0, RZ, 0x1f ;  /* 0x00001fff00007589 */ /* 0x000e2200000e0000 */
[----:B------:R-:W5:Y:S01]  /*03b0*/  S2UR UR8, SR_CTAID.X ;  /* 0x00000000000879c3 */ /* 0x000f620000002500 */
[----:B------:R-:W-:Y:S02]  /*03c0*/  ELECT P0, URZ, PT ;  /* 0x00000000003f782f */ /* 0x000fe40003800000 */
[----:B------:R-:W-:Y:S01]  /*03d0*/  LEA.HI R7, R7, R18, RZ, 0x7 ;  /* 0x0000001207077211 */ /* 0x000fe200078f38ff */
[----:B------:R-:W1:Y:S01]  /*03e0*/  S2R R4, SR_CTAID.Y ;  /* 0x0000000000047919 */ /* 0x000e620000002600 */
[----:B------:R-:W-:Y:S01]  /*03f0*/  SHF.R.S32.HI R8, RZ, 0x1f, R3 ;  /* 0x0000001fff087819 */ /* 0x000fe20000011403 */
[----:B------:R-:W-:Y:S01]  /*0400*/  ULDC UR4, c[0x0][0x150] ;  /* 0x0000540000047ab9 */ /* 0x000fe20000000800 */
[----:B------:R-:W-:Y:S01]  /*0410*/  LOP3.LUT R7, R7, 0xffffff80, RZ, 0xc0, !PT ;  /* 0xffffff8007077812 */ /* 0x000fe200078ec0ff */
[----:B------:R-:W-:Y:S01]  /*0420*/  NOP ;  /* 0x0000000000007918 */ /* 0x000fe20000000000 */
[----:B------:R-:W-:Y:S01]  /*0430*/  LEA.HI R8, R8, R3, RZ, 0x2 ;  /* 0x0000000308087211 */ /* 0x000fe200078f10ff */
[----:B------:R-:W2:Y:S01]  /*0440*/  LDC R10, c[0x0][0x144] ;  /* 0x00005100ff0a7b82 */ /* 0x000ea20000000800 */
[----:B------:R-:W-:Y:S01]  /*0450*/  NOP ;  /* 0x0000000000007918 */ /* 0x000fe20000000000 */
[----:B------:R-:W-:Y:S01]  /*0460*/  IMAD.IADD R6, R18, 0x1, -R7 ;  /* 0x0000000112067824 */ /* 0x000fe200078e0a07 */
[----:B------:R-:W-:Y:S01]  /*0470*/  LOP3.LUT R8, R8, 0x3ffffffc, RZ, 0xc0, !PT ;  /* 0x3ffffffc08087812 */ /* 0x000fe200078ec0ff */
[----:B------:R-:W-:Y:S01]  /*0480*/  IMAD.MOV.U32 R23, RZ, RZ, 0x1 ;  /* 0x00000001ff177424 */ /* 0x000fe200078e00ff */
[----:B------:R-:W-:-:S02]  /*0490*/  ISETP.NE.AND P3, PT, R5, RZ, PT ;  /* 0x000000ff0500720c */ /* 0x000fc40003f65270 */
[----:B------:R-:W-:Y:S01]  /*04a0*/  SHF.R.S32.HI R7, RZ, 0x1f, R6 ;  /* 0x0000001fff077819 */ /* 0x000fe20000011406 */
[----:B------:R-:W-:Y:S01]  /*04b0*/  IMAD.IADD R8, R3, 0x1, -R8 ;  /* 0x0000000103087824 */ /* 0x000fe200078e0a08 */
[----:B------:R-:W3:Y:S02]  /*04c0*/  LDC R12, c[0x0][0x140] ;  /* 0x00005000ff0c7b82 */ /* 0x000ee40000000800 */
[----:B------:R-:W-:Y:S02]  /*04d0*/  LEA.HI R7, R7, R6, RZ, 0x3 ;  /* 0x0000000607077211 */ /* 0x000fe400078f18ff */
[----:B0-----:R-:W-:Y:S02]  /*04e0*/  ISETP.NE.OR P0, PT, R0, RZ, !P0 ;  /* 0x000000ff0000720c */ /* 0x001fe40004705670 */
[--C-:B------:R-:W-:Y:S02]  /*04f0*/  SHF.R.S32.HI R0, RZ, 0x3, R7.reuse ;  /* 0x00000003ff007819 */ /* 0x100fe40000011407 */
[----:B------:R-:W-:-:S02]  /*0500*/  SHF.R.S32.HI R7, RZ, 0x1f, R7 ;  /* 0x0000001fff077819 */ /* 0x000fc40000011407 */
[----:B-----5:R-:W-:Y:S02]  /*0510*/  I2FP.F32.U32 R9, UR8 ;  /* 0x0000000800097c45 */ /* 0x020fe40008201000 */
[----:B------:R-:W-:-:S03]  /*0520*/  LEA.HI R7, R7, R0, RZ, 0x2 ;  /* 0x0000000007077211 */ /* 0x000fc600078f10ff */
[----:B------:R-:W-:Y:S01]  /*0530*/  FMUL R9, R9, UR4 ;  /* 0x0000000409097c20 */ /* 0x000fe20008400000 */
[----:B------:R-:W-:Y:S01]  /*0540*/  LOP3.LUT R7, R7, 0xfffffffc, RZ, 0xc0, !PT ;  /* 0xfffffffc07077812 */ /* 0x000fe200078ec0ff */
[----:B------:R-:W-:Y:S01]  /*0550*/  VOTEU.ALL UP0, P0 ;  /* 0x00000000003f7886 */ /* 0x000fe20000000000 */
[----:B-1----:R-:W-:Y:S01]  /*0560*/  I2FP.F32.U32 R11, R4 ;  /* 0x00000004000b7245 */ /* 0x002fe20000201000 */
[----:B------:R-:W-:Y:S01]  /*0570*/  ULDC UR4, c[0x0][0x154] ;  /* 0x0000550000047ab9 */ /* 0x000fe20000000800 */
[----:B------:R-:W-:Y:S01]  /*0580*/  VOTEU.ALL UP1, P0 ;  /* 0x00000000003f7886 */ /* 0x000fe20000020000 */
[----:B------:R-:W-:Y:S01]  /*0590*/  IMAD.IADD R7, R0, 0x1, -R7 ;  /* 0x0000000100077824 */ /* 0x000fe200078e0a07 */
[----:B------:R-:W0:Y:S01]  /*05a0*/  F2I.U32.TRUNC.NTZ R9, R9 ;  /* 0x0000000900097305 */ /* 0x000e22000020f000 */
[----:B------:R-:W1:Y:S01]  /*05b0*/  @!UP0 S2UR UR7, SR_CgaCtaId ;  /* 0x00000000000789c3 */ /* 0x000e620000008800 */
[----:B------:R-:W-:Y:S01]  /*05c0*/  @!UP0 UMOV UR6, 0x400 ;  /* 0x0000040000068882 */ /* 0x000fe20000000000 */
[----:B------:R-:W-:Y:S01]  /*05d0*/  IMAD R8, R8, 0x4, R7 ;  /* 0x0000000408087824 */ /* 0x000fe200078e0207 */
[----:B---3--:R-:W-:-:S04]  /*05e0*/  ISETP.EQ.U32.AND P2, PT, R12, 0x1, PT ;  /* 0x000000010c00780c */ /* 0x008fc80003f42070 */
[----:B------:R-:W-:-:S04]  /*05f0*/  SHF.R.S32.HI R3, RZ, 0x1f, R8 ;  /* 0x0000001fff037819 */ /* 0x000fc80000011408 */
[----:B------:R-:W-:Y:S01]  /*0600*/  LEA.HI R0, R3, R8, RZ, 0x2 ;  /* 0x0000000803007211 */ /* 0x000fe200078f10ff */
[----:B0-----:R-:W-:-:S03]  /*0610*/  IMAD.MOV R7, RZ, RZ, -R9 ;  /* 0x000000ffff077224 */ /* 0x001fc600078e0a09 */
[----:B------:R-:W-:Y:S01]  /*0620*/  LOP3.LUT R9, R0, 0xfffffffc, RZ, 0xc0, !PT ;  /* 0xfffffffc00097812 */ /* 0x000fe200078ec0ff */
[----:B--2---:R-:W-:Y:S02]  /*0630*/  IMAD R3, R10, R7, UR8 ;  /* 0x000000080a037e24 */ /* 0x004fe4000f8e0207 */
[----:B------:R-:W-:Y:S02]  /*0640*/  FMUL R10, R11, UR4 ;  /* 0x000000040b0a7c20 */ /* 0x000fe40008400000 */
[C---:B------:R-:W-:Y:S01]  /*0650*/  IMAD.IADD R0, R8.reuse, 0x1, -R9 ;  /* 0x0000000108007824 */ /* 0x040fe200078e0a09 */
[----:B------:R-:W0:Y:S01]  /*0660*/  LDC R7, c[0x0][0x148] ;  /* 0x00005200ff077b82 */ /* 0x000e220000000800 */
[----:B------:R-:W-:Y:S01]  /*0670*/  SHF.R.S32.HI R9, RZ, 0x1f, R2 ;  /* 0x0000001fff097819 */ /* 0x000fe20000011402 */
[----:B------:R-:W-:Y:S01]  /*0680*/  IMAD.SHL.U32 R11, R8, 0x4, RZ ;  /* 0x00000004080b7824 */ /* 0x000fe200078e00ff */
[----:B------:R-:W-:Y:S01]  /*0690*/  UMOV UR4, 0x20 ;  /* 0x0000002000047882 */ /* 0x000fe20000000000 */
[----:B------:R-:W-:Y:S01]  /*06a0*/  ISETP.NE.AND P4, PT, R0, R3, PT ;  /* 0x000000030000720c */ /* 0x000fe20003f85270 */
[----:B------:R-:W2:Y:S01]  /*06b0*/  F2I.U32.TRUNC.NTZ R10, R10 ;  /* 0x0000000a000a7305 */ /* 0x000ea2000020f000 */
[----:B------:R-:W-:Y:S01]  /*06c0*/  LEA.HI R9, R9, R2, RZ, 0x2 ;  /* 0x0000000209097211 */ /* 0x000fe200078f10ff */
[----:B------:R-:W-:-:S04]  /*06d0*/  @!UP0 UIADD3 UR4, -UR4, 0x100000, URZ ;  /* 0x0010000004048890 */ /* 0x000fc8000fffe13f */
[----:B------:R-:W-:Y:S02]  /*06e0*/  @!UP0 USHF.L.U32 UR5, UR4, 0xb, URZ ;  /* 0x0000000b04058899 */ /* 0x000fe4000800063f */
[----:B------:R-:W-:Y:S01]  /*06f0*/  @!UP0 USHF.L.U32 UR4, UR4, 0x1, URZ ;  /* 0x0000000104048899 */ /* 0x000fe2000800063f */
[----:B------:R-:W-:Y:S01]  /*0700*/  LOP3.LUT R152, R8, 0xc, R11, 0x78, !PT ;  /* 0x0000000c08987812 */ /* 0x000fe200078e780b */
[----:B-1----:R-:W-:Y:S01]  /*0710*/  @!UP0 ULEA UR6, UR7, UR6, 0x18 ;  /* 0x0000000607068291 */ /* 0x002fe2000f8ec03f */
[----:B------:R-:W-:Y:S01]  /*0720*/  LOP3.LUT R9, R9, 0xfffffffc, RZ, 0xc0, !PT ;  /* 0xfffffffc09097812 */ /* 0x000fe200078ec0ff */
[----:B------:R-:W-:Y:S01]  /*0730*/  VOTEU.ALL UP0, P0 ;  /* 0x00000000003f7886 */ /* 0x000fe20000000000 */
[----:B------:R-:W-:Y:S01]  /*0740*/  LOP3.LUT P0, RZ, R6, 0x7, RZ, 0xc0, !PT ;  /* 0x0000000706ff7812 */ /* 0x000fe2000780c0ff */
[----:B------:R-:W-:Y:S02]  /*0750*/  VIADD R6, R5, 0xffffffff ;  /* 0xffffffff05067836 */ /* 0x000fe40000000000 */
[----:B------:R-:W-:Y:S01]  /*0760*/  IMAD.IADD R0, R2, 0x1, -R9 ;  /* 0x0000000102007824 */ /* 0x000fe200078e0a09 */
[----:B------:R-:W-:-:S02]  /*0770*/  ISETP.LT.U32.AND P0, PT, R152, 0x10, !P0 ;  /* 0x000000109800780c */ /* 0x000fc40004701070 */
[----:B------:R-:W-:Y:S01]  /*0780*/  @P4 SHF.R.S32.HI R9, RZ, 0x1f, R152 ;  /* 0x0000001fff094819 */ /* 0x000fe20000011498 */
[----:B--2---:R-:W-:Y:S01]  /*0790*/  IMAD.MOV R21, RZ, RZ, -R10 ;  /* 0x000000ffff157224 */ /* 0x004fe200078e0a0a */
[C---:B------:R-:W-:Y:S01]  /*07a0*/  ISETP.NE.AND P1, PT, R0.reuse, 0x3, PT ;  /* 0x000000030000780c */ /* 0x040fe20003f25270 */
[----:B------:R-:W1:Y:S02]  /*07b0*/  FENCE.VIEW.ASYNC.S ;  /* 0x00000000000073c6 */ /* 0x000e640000000000 */
[----:B-1----:R1:W2:Y:S01]  /*07c0*/  @!UP0 SYNCS.EXCH.64 URZ, [UR6+0xa0], UR4 ;  /* 0x0000a004063f85b2 */ /* 0x0022a20008000100 */
[----:B------:R-:W-:Y:S01]  /*07d0*/  @P4 LEA.HI R9, R9, R152, RZ, 0x2 ;  /* 0x0000009809094211 */ /* 0x000fe200078f10ff */
[----:B0-----:R-:W-:Y:S01]  /*07e0*/  IMAD R2, R7, R21, R4 ;  /* 0x0000001507027224 */ /* 0x001fe200078e0204 */
[----:B------:R-:W-:Y:S02]  /*07f0*/  ISETP.EQ.OR P1, PT, R0, RZ, !P1 ;  /* 0x000000ff0000720c */ /* 0x000fe40004f22670 */
[----:B------:R-:W-:-:S02]  /*0800*/  @P4 SHF.R.S32.HI R9, RZ, 0x2, R9 ;  /* 0x00000002ff094819 */ /* 0x000fc40000011409 */
[----:B------:R-:W-:Y:S02]  /*0810*/  ISETP.EQ.AND P1, PT, R5, RZ, P1 ;  /* 0x000000ff0500720c */ /* 0x000fe40000f22270 */
[----:B------:R-:W-:Y:S02]  /*0820*/  @P4 ISETP.NE.AND P5, PT, R9, R2, PT ;  /* 0x000000020900420c */ /* 0x000fe40003fa5270 */
[----:B------:R-:W-:Y:S02]  /*0830*/  ISETP.GE.U32.AND P6, PT, R6, 0x2, PT ;  /* 0x000000020600780c */ /* 0x000fe40003fc6070 */
[----:B------:R-:W-:Y:S02]  /*0840*/  SEL R2, RZ, 0x1, !P0 ;  /* 0x00000001ff027807 */ /* 0x000fe40004000000 */
[----:B------:R-:W-:Y:S01]  /*0850*/  @P4 SEL R23, RZ, 0x1, P5 ;  /* 0x00000001ff174807 */ /* 0x000fe20002800000 */
[----:B------:R1:W0:Y:S01]  /*0860*/  @!UP1 SYNCS.EXCH.64 URZ, [UR6+0xa8], UR4 ;  /* 0x0000a804063f95b2 */ /* 0x0002220008000100 */
[----:B------:R-:W-:Y:S01]  /*0870*/  SEL R19, RZ, 0x1, !P1 ;  /* 0x00000001ff137807 */ /* 0x000fe20004800000 */
[----:B------:R-:W-:Y:S01]  /*0880*/  NOP ;  /* 0x0000000000007918 */ /* 0x000fe20000000000 */
[----:B------:R-:W-:-:S02]  /*0890*/  LOP3.LUT R23, R23, R2, RZ, 0xc0, !PT ;  /* 0x0000000217177212 */ /* 0x000fc400078ec0ff */
[----:B------:R-:W-:Y:S01]  /*08a0*/  SEL R19, R19, 0x2, P6 ;  /* 0x0000000213137807 */ /* 0x000fe20003000000 */
[----:B-12---:R-:W-:Y:S06]  /*08b0*/  @!P2 BRA `(.L_x_4) ;  /* 0x000000000008a947 */ /* 0x006fec0003800000 */
[----:B0---4-:R-:W-:Y:S01]  /*08c0*/  UCGABAR_ARV ;  /* 0x00000000000079c7 */ /* 0x011fe20008000000 */
[----:B------:R-:W-:Y:S05]  /*08d0*/  BRA `(.L_x_5) ;  /* 0x0000000000047947 */ /* 0x000fea0003800000 */
.L_x_4:
[----:B0---4-:R-:W-:Y:S01]  /*08e0*/  NOP ;  /* 0x0000000000007918 */ /* 0x011fe20000000000 */
.L_x_5:
[----:B------:R-:W0:Y:S01]  /*08f0*/  LDC R2, c[0x0][0x65c] ;  /* 0x00019700ff027b82 */ /* 0x000e220000000800 */
[----:B------:R-:W-:Y:S02]  /*0900*/  IMAD.U32 R8, RZ, RZ, UR8 ;  /* 0x00000008ff087e24 */ /* 0x000fe4000f8e00ff */
[----:B------:R-:W-:Y:S01]  /*0910*/  IMAD.MOV.U32 R9, RZ, RZ, RZ ;  /* 0x000000ffff097224 */ /* 0x000fe200078e00ff */
[----:B0-----:R-:W-:-:S04]  /*0920*/  ISETP.NE.AND P1, PT, R2, 0x1, PT ;  /* 0x000000010200780c */ /* 0x001fc80003f25270 */
[----:B------:R-:W-:-:S09]  /*0930*/  P2R R5, PR, RZ, 0x2 ;  /* 0x00000002ff057803 */ /* 0x000fd20000000000 */
[----:B------:R-:W0:Y:S01]  /*0940*/  @P1 LDC R17, c[0x0][0x10] ;  /* 0x00000400ff111b82 */ /* 0x000e220000000800 */
[----:B------:R-:W-:Y:S02]  /*0950*/  @P1 IMAD.MOV.U32 R5, RZ, RZ, RZ ;  /* 0x000000ffff051224 */ /* 0x000fe400078e00ff */
[----:B------:R-:W-:-:S05]  /*0960*/  @P1 IMAD.MOV.U32 R13, RZ, RZ, RZ ;  /* 0x000000ffff0d1224 */ /* 0x000fca00078e00ff */
[----:B------:R-:W1:Y:S01]  /*0970*/  @!P1 LDC R11, c[0x0][0xc] ;  /* 0x00000300ff0b9b82 */ /* 0x000e620000000800 */
[----:B0-----:R-:W-:-:S04]  /*0980*/  @P1 IMAD.WIDE.U32 R16, R17, UR8, R4 ;  /* 0x0000000811101c25 */ /* 0x001fc8000f8e0004 */
[----:B------:R-:W-:Y:S02]  /*0990*/  @P1 IMAD.IADD R17, R17, 0x1, R13 ;  /* 0x0000000111111824 */ /* 0x000fe400078e020d */
[----:B-1----:R-:W-:-:S04]  /*09a0*/  @!P1 IMAD.WIDE.U32 R8, R4, R11, R8 ;  /* 0x0000000b04089225 */ /* 0x002fc800078e0008 */
[----:B------:R-:W-:Y:S02]  /*09b0*/  @!P1 IMAD.MOV.U32 R16, RZ, RZ, R8 ;  /* 0x000000ffff109224 */ /* 0x000fe400078e0008 */
[----:B------:R-:W-:Y:S01]  /*09c0*/  @!P1 IMAD.MOV.U32 R17, RZ, RZ, R9 ;  /* 0x000000ffff119224 */ /* 0x000fe200078e0009 */
[----:B------:R-:W-:Y:S06]  /*09d0*/  @!P2 BRA `(.L_x_6) ;  /* 0x00000000000ca947 */ /* 0x000fec0003800000 */
[----:B------:R-:W-:Y:S01]  /*09e0*/  UCGABAR_WAIT ;  /* 0x0000000000007dc7 */ /* 0x000fe20008000000 */
[----:B------:R-:W-:Y:S01]  /*09f0*/  CCTL.IVALL ;  /* 0x00000000ff00798f */ /* 0x000fe20002000000 */
[----:B------:R-:W-:Y:S05]  /*0a00*/  BRA `(.L_x_7) ;  /* 0x0000000000047947 */ /* 0x000fea0003800000 */
.L_x_6:
[----:B------:R-:W-:Y:S06]  /*0a10*/  BAR.SYNC.DEFER_BLOCKING 0x0 ;  /* 0x0000000000007b1d */ /* 0x000fec0000010000 */
.L_x_7:
[----:B------:R-:W-:Y:S05]  /*0a20*/  @!P3 BRA `(.L_x_8) ;  /* 0x0000007c009cb947 */ /* 0x000fea0003800000 */
[----:B------:R-:W-:-:S13]  /*0a30*/  ISETP.GT.U32.AND P0, PT, R6, 0x1, PT ;  /* 0x000000010600780c */ /* 0x000fda0003f04070 */
[----:B------:R-:W-:Y:S05]  /*0a40*/  @P0 EXIT ;  /* 0x000000000000094d */ /* 0x000fea0003800000 */
[----:B------:R-:W-:Y:S01]  /*0a50*/  ULDC.64 UR4, c[0x0][0x650] ;  /* 0x0001940000047ab9 */ /* 0x000fe20000000a00 */
[----:B------:R-:W-:Y:S01]  /*0a60*/  PRMT R0, RZ, 0x7610, R0 ;  /* 0x00007610ff007816 */ /* 0x000fe20000000000 */
[----:B------:R-:W-:Y:S01]  /*0a70*/  IMAD.MOV.U32 R154, RZ, RZ, -0x1 ;  /* 0xffffffffff9a7424 */ /* 0x000fe200078e00ff */
[----:B------:R-:W-:Y:S01]  /*0a80*/  ISETP.GE.U32.AND P0, PT, R16, UR4, PT ;  /* 0x0000000410007c0c */ /* 0x000fe2000bf06070 */
[----:B------:R-:W-:Y:S02]  /*0a90*/  IMAD.MOV.U32 R153, RZ, RZ, -0x1 ;  /* 0xffffffffff997424 */ /* 0x000fe400078e00ff */
[----:B------:R-:W-:Y:S01]  /*0aa0*/  IMAD.MOV.U32 R22, RZ, RZ, -0x1 ;  /* 0xffffffffff167424 */ /* 0x000fe200078e00ff */
[----:B------:R-:W-:-:S13]  /*0ab0*/  ISETP.GE.U32.AND.EX P0, PT, R17, UR5, PT, P0 ;  /* 0x0000000511007c0c */ /* 0x000fda000bf06100 */
[----:B------:R-:W-:Y:S05]  /*0ac0*/  @P0 BRA `(.L_x_9) ;  /* 0x00000004002c0947 */ /* 0x000fea0003800000 */
[----:B------:R-:W0:Y:S01]  /*0ad0*/  LDC.64 R24, c[0x0][0x628] ;  /* 0x00018a00ff187b82 */ /* 0x000e220000000a00 */
[----:B------:R-:W-:Y:S02]  /*0ae0*/  IMAD.MOV.U32 R8, RZ, RZ, R16 ;  /* 0x000000ffff087224 */ /* 0x000fe400078e0010 */
[----:B------:R-:W-:-:S05]  /*0af0*/  IMAD.MOV.U32 R9, RZ, RZ, R17 ;  /* 0x000000ffff097224 */ /* 0x000fca00078e0011 */
[----:B------:R-:W1:Y:S08]  /*0b00*/  LDC R0, c[0x0][0x630] ;  /* 0x00018c00ff007b82 */ /* 0x000e700000000800 */
[----:B------:R-:W2:Y:S01]  /*0b10*/  LDC.64 R26, c[0x0][0x620] ;  /* 0x00018800ff1a7b82 */ /* 0x000ea20000000a00 */
[----:B0-----:R-:W-:-:S04]  /*0b20*/  ISETP.NE.U32.AND P0, PT, R24, RZ, PT ;  /* 0x000000ff1800720c */ /* 0x001fc80003f05070 */
[----:B------:R-:W-:-:S13]  /*0b30*/  ISETP.NE.AND.EX P0, PT, R25, RZ, PT, P0 ;  /* 0x000000ff1900720c */ /* 0x000fda0003f05300 */
[----:B-12---:R-:W-:Y:S05]  /*0b40*/  @!P0 BRA `(.L_x_10) ;  /* 0x0000000000288947 */ /* 0x006fea0003800000 */
[----:B------:R-:W0:Y:S02]  /*0b50*/  LDC R13, c[0x0][0x634] ;  /* 0x00018d00ff0d7b82 */ /* 0x000e240000000800 */
[----:B0-----:R-:W-:-:S05]  /*0b60*/  IADD3 R13, P0, R16, R13, RZ ;  /* 0x0000000d100d7210 */ /* 0x001fca0007f1e0ff */
[----:B------:R-:W-:-:S04]  /*0b70*/  IMAD.X R15, RZ, RZ, R17, P0 ;  /* 0x000000ffff0f7224 */ /* 0x000fc800000e0611 */
[----:B------:R-:W-:-:S04]  /*0b80*/  IMAD.WIDE.U32 R8, R15, R24, RZ ;  /* 0x000000180f087225 */ /* 0x000fc800078e00ff */
[----:B------:R-:W-:-:S04]  /*0b90*/  IMAD.WIDE.U32 R10, P0, R13, R25, R8 ;  /* 0x000000190d0a7225 */ /* 0x000fc80007800008 */
[----:B------:R-:W-:-:S04]  /*0ba0*/  IMAD.WIDE.U32 R8, R13, R24, RZ ;  /* 0x000000180d087225 */ /* 0x000fc800078e00ff */
[----:B------:R-:W-:Y:S01]  /*0bb0*/  IMAD.X R13, RZ, RZ, RZ, P0 ;  /* 0x000000ffff0d7224 */ /* 0x000fe200000e06ff */
[----:B------:R-:W-:Y:S01]  /*0bc0*/  IADD3 RZ, P0, R9, R10, RZ ;  /* 0x0000000a09ff7210 */ /* 0x000fe20007f1e0ff */
[----:B------:R-:W-:-:S04]  /*0bd0*/  IMAD.MOV.U32 R12, RZ, RZ, R11 ;  /* 0x000000ffff0c7224 */ /* 0x000fc800078e000b */
[----:B------:R-:W-:-:S08]  /*0be0*/  IMAD.WIDE.U32.X R8, R15, R25, R12, P0 ;  /* 0x000000190f087225 */ /* 0x000fd000000e040c */
.L_x_10:
[----:B------:R-:W0:Y:S01]  /*0bf0*/  LDC.64 R24, c[0x0][0x640] ;  /* 0x00019000ff187b82 */ /* 0x000e220000000a00 */
[-CC-:B------:R-:W-:Y:S01]  /*0c00*/  SHF.R.U64 R28, R8, R0.reuse, R9.reuse ;  /* 0x00000000081c7219 */ /* 0x180fe20000001209 */
[----:B------:R-:W-:Y:S01]  /*0c10*/  IMAD R30, R7, R21, R4 ;  /* 0x00000015071e7224 */ /* 0x000fe200078e0204 */
[----:B------:R-:W-:Y:S01]  /*0c20*/  SHF.R.U32.HI R0, RZ, R0, R9 ;  /* 0x00000000ff007219 */ /* 0x000fe20000011609 */
[----:B------:R-:W-:Y:S01]  /*0c30*/  IMAD.MOV.U32 R21, RZ, RZ, 0x1 ;  /* 0x00000001ff157424 */ /* 0x000fe200078e00ff */
[----:B------:R-:W-:-:S03]  /*0c40*/  IADD3 R5, P0, RZ, -R28, RZ ;  /* 0x8000001cff057210 */ /* 0x000fc60007f1e0ff */
[----:B------:R-:W1:Y:S02]  /*0c50*/  LDC R6, c[0x0][0x618] ;  /* 0x00018600ff067b82 */ /* 0x000e640000000800 */
[----:B------:R-:W-:-:S04]  /*0c60*/  IMAD.X R9, RZ, RZ, ~R0, P0 ;  /* 0x000000ffff097224 */ /* 0x000fc800000e0e00 */
[-C--:B------:R-:W-:Y:S02]  /*0c70*/  IMAD R0, R9, R26.reuse, RZ ;  /* 0x0000001a09007224 */ /* 0x080fe400078e02ff */
[----:B------:R-:W2:Y:S01]  /*0c80*/  LDC R11, c[0x0][0x608] ;  /* 0x00018200ff0b7b82 */ /* 0x000ea20000000800 */
[----:B------:R-:W-:-:S04]  /*0c90*/  IMAD.WIDE.U32 R8, R5, R26, R16 ;  /* 0x0000001a05087225 */ /* 0x000fc800078e0010 */
[----:B------:R-:W-:-:S03]  /*0ca0*/  IMAD R5, R5, R27, R0 ;  /* 0x0000001b05057224 */ /* 0x000fc600078e0200 */
[----:B------:R-:W3:Y:S01]  /*0cb0*/  LDC R12, c[0x0][0x658] ;  /* 0x00019600ff0c7b82 */ /* 0x000ee20000000800 */
[----:B0-----:R-:W-:Y:S01]  /*0cc0*/  ISETP.NE.U32.AND P0, PT, R24, RZ, PT ;  /* 0x000000ff1800720c */ /* 0x001fe20003f05070 */
[----:B------:R-:W-:Y:S02]  /*0cd0*/  IMAD.IADD R5, R9, 0x1, R5 ;  /* 0x0000000109057824 */ /* 0x000fe400078e0205 */
[----:B------:R-:W-:Y:S01]  /*0ce0*/  IMAD.MOV.U32 R9, RZ, RZ, -0x1 ;  /* 0xffffffffff097424 */ /* 0x000fe200078e00ff */
[----:B------:R-:W-:-:S03]  /*0cf0*/  ISETP.NE.AND.EX P0, PT, R25, RZ, PT, P0 ;  /* 0x000000ff1900720c */ /* 0x000fc60003f05300 */
[----:B------:R-:W0:Y:S01]  /*0d00*/  LDC R15, c[0x0][0x600] ;  /* 0x00018000ff0f7b82 */ /* 0x000e220000000800 */
[-CC-:B-1----:R-:W-:Y:S02]  /*0d10*/  SHF.R.U64 R13, R8, R6.reuse, R5.reuse ;  /* 0x00000006080d7219 */ /* 0x182fe40000001205 */
[----:B------:R-:W-:-:S05]  /*0d20*/  SHF.R.U32.HI R0, RZ, R6, R5 ;  /* 0x00000006ff007219 */ /* 0x000fca0000011605 */
[----:B------:R-:W1:Y:S01]  /*0d30*/  LDC R14, c[0x0][0x648] ;  /* 0x00019200ff0e7b82 */ /* 0x000e620000000800 */
[-CC-:B--2---:R-:W-:Y:S02]  /*0d40*/  SHF.R.U64 R27, R13, R11.reuse, R0.reuse ;  /* 0x0000000b0d1b7219 */ /* 0x184fe40000001200 */
[----:B------:R-:W-:-:S05]  /*0d50*/  SHF.R.U32.HI R5, RZ, R11, R0 ;  /* 0x0000000bff057219 */ /* 0x000fca0000011600 */
[----:B------:R-:W2:Y:S01]  /*0d60*/  LDC R20, c[0x0][0x638] ;  /* 0x00018e00ff147b82 */ /* 0x000ea20000000800 */
[-CC-:B---3--:R-:W-:Y:S02]  /*0d70*/  SHF.R.U64 R26, R27, R12.reuse, R5.reuse ;  /* 0x0000000c1b1a7219 */ /* 0x188fe40000001205 */
[-C--:B------:R-:W-:Y:S02]  /*0d80*/  SHF.L.U32 R0, R9, R12.reuse, RZ ;  /* 0x0000000c09007219 */ /* 0x080fe400000006ff */
[----:B------:R-:W-:Y:S01]  /*0d90*/  SHF.R.U32.HI R5, RZ, R12, R5 ;  /* 0x0000000cff057219 */ /* 0x000fe20000011605 */
[----:B------:R-:W-:Y:S01]  /*0da0*/  IMAD.MOV.U32 R4, RZ, RZ, R26 ;  /* 0x000000ffff047224 */ /* 0x000fe200078e001a */
[----:B------:R-:W-:Y:S01]  /*0db0*/  LOP3.LUT R10, RZ, R0, RZ, 0x33, !PT ;  /* 0x00000000ff0a7212 */ /* 0x000fe200078e33ff */
[----:B------:R-:W3:Y:S01]  /*0dc0*/  LDC R22, c[0x0][0x610] ;  /* 0x00018400ff167b82 */ /* 0x000ee20000000800 */
[----:B------:R-:W-:Y:S05]  /*0dd0*/  @!P0 BRA `(.L_x_11) ;  /* 0x0000000000288947 */ /* 0x000fea0003800000 */
[----:B------:R-:W4:Y:S02]  /*0de0*/  LDC R9, c[0x0][0x64c] ;  /* 0x00019300ff097b82 */ /* 0x000f240000000800 */
[----:B----4-:R-:W-:-:S05]  /*0df0*/  IADD3 R9, P0, R26, R9, RZ ;  /* 0x000000091a097210 */ /* 0x010fca0007f1e0ff */
        /* <DEDUP_REMOVED lines=8> */
.L_x_11:
[----:B-1----:R-:W-:Y:S01]  /*0e80*/  SHF.R.U64 R4, R4, R14, R5 ;  /* 0x0000000e04047219 */ /* 0x002fe20000001205 */
[----:B0-----:R-:W-:Y:S01]  /*0e90*/  VIADD R6, R15, 0xffffffff ;  /* 0xffffffff0f067836 */ /* 0x001fe20000000000 */
[----:B------:R-:W-:Y:S02]  /*0ea0*/  SHF.L.U32 R0, R21, R12, RZ ;  /* 0x0000000c15007219 */ /* 0x000fe400000006ff */
[----:B------:R-:W-:Y:S01]  /*0eb0*/  LOP3.LUT R5, R27, R10, RZ, 0xc0, !PT ;  /* 0x0000000a1b057212 */ /* 0x000fe200078ec0ff */
[----:B------:R-:W-:Y:S01]  /*0ec0*/  IMAD.MOV R7, RZ, RZ, -R4 ;  /* 0x000000ffff077224 */ /* 0x000fe200078e0a04 */
[----:B------:R-:W-:Y:S02]  /*0ed0*/  SEL R3, R3, R30, !P1 ;  /* 0x0000001e03037207 */ /* 0x000fe40004800000 */
[----:B------:R-:W-:Y:S01]  /*0ee0*/  LOP3.LUT R6, R13, R6, RZ, 0xc0, !PT ;  /* 0x000000060d067212 */ /* 0x000fe200078ec0ff */
[----:B------:R-:W-:Y:S02]  /*0ef0*/  IMAD R4, R0, R4, R5 ;  /* 0x0000000400047224 */ /* 0x000fe400078e0205 */
[----:B--2---:R-:W-:-:S02]  /*0f00*/  IMAD R0, R7, R20, R26 ;  /* 0x0000001407007224 */ /* 0x004fc400078e021a */
[----:B---3--:R-:W-:Y:S02]  /*0f10*/  IMAD R3, R4, R22, R3 ;  /* 0x0000001604037224 */ /* 0x008fe400078e0203 */
[----:B------:R-:W-:Y:S02]  /*0f20*/  IMAD R154, R0, R15, R6 ;  /* 0x0000000f009a7224 */ /* 0x000fe400078e0206 */
[----:B------:R-:W-:Y:S02]  /*0f30*/  IMAD.MOV.U32 R4, RZ, RZ, 0x1 ;  /* 0x00000001ff047424 */ /* 0x000fe400078e00ff */
[----:B------:R-:W-:Y:S01]  /*0f40*/  IMAD.MOV.U32 R22, RZ, RZ, R28 ;  /* 0x000000ffff167224 */ /* 0x000fe200078e001c */
[----:B------:R-:W-:Y:S02]  /*0f50*/  SEL R153, R154, R3, !P1 ;  /* 0x000000039a997207 */ /* 0x000fe40004800000 */
[----:B------:R-:W-:Y:S02]  /*0f60*/  PRMT R0, R4, 0x7610, R0 ;  /* 0x0000761004007816 */ /* 0x000fe40000000000 */
[----:B------:R-:W-:-:S07]  /*0f70*/  SEL R154, R3, R154, !P1 ;  /* 0x0000009a039a7207 */ /* 0x000fce0004800000 */
.L_x_9:
[----:B------:R-:W-:-:S08]  /*0f80*/  NOP ;  /* 0x0000000000007918 */ /* 0x000fd00000000000 */
[----:B------:R-:W0:Y:S02]  /*0f90*/  USETMAXREG.TRY_ALLOC.CTAPOOL UP0, 0xe8 ;  /* 0x000000e8000079c8 */ /* 0x000e240008000600 */
[----:B0-----:R-:W-:-:S13]  /*0fa0*/  PLOP3.LUT P0, PT, PT, PT, UP0, 0x80, 0x0 ;  /* 0x000000000000781c */ /* 0x001fda0003f0f008 */
[----:B------:R-:W-:Y:S05]  /*0fb0*/  @!P0 BRA `(.L_x_9) ;  /* 0xfffffffc00f08947 */ /* 0x000fea000383ffff */
[----:B------:R-:W-:Y:S01]  /*0fc0*/  ULDC.64 UR4, c[0x0][0x598] ;  /* 0x0001660000047ab9 */ /* 0x000fe20000000a00 */
[----:B------:R-:W-:Y:S01]  /*0fd0*/  ULDC.64 UR36, c[0x0][0x208] ;  /* 0x0000820000247ab9 */ /* 0x000fe20000000a00 */
[----:B------:R-:W-:-:S04]  /*0fe0*/  ISETP.NE.U32.AND P0, PT, RZ, UR4, PT ;  /* 0x00000004ff007c0c */ /* 0x000fc8000bf05070 */
[----:B------:R-:W-:-:S13]  /*0ff0*/  ISETP.NE.AND.EX P0, PT, RZ, UR5, PT, P0 ;  /* 0x00000005ff007c0c */ /* 0x000fda000bf05300 */
[----:B------:R-:W-:Y:S05]  /*1000*/  @!P0 BRA `(.L_x_12) ;  /* 0x00000000001c8947 */ /* 0x000fea0003800000 */
[----:B------:R-:W0:Y:S02]  /*1010*/  LDC.64 R4, c[0x0][0x598] ;  /* 0x00016600ff047b82 */ /* 0x000e240000000a00 */
[----:B0-----:R-:W2:Y:S02]  /*1020*/  LDG.E.64 R4, desc[UR36][R4.64] ;  /* 0x0000002404047981 */ /* 0x001ea4000c1e1b00 */
[----:B--2---:R-:W-:-:S04]  /*1030*/  ISETP.NE.U32.AND P0, PT, R4, RZ, PT ;  /* 0x000000ff0400720c */ /* 0x004fc80003f05070 */
[----:B------:R-:W-:-:S13]  /*1040*/  ISETP.NE.AND.EX P0, PT, R5, RZ, PT, P0 ;  /* 0x000000ff0500720c */ /* 0x000fda0003f05300 */
[----:B------:R-:W-:Y:S05]  /*1050*/  @!P0 BRA `(.L_x_12) ;  /* 0x0000000000088947 */ /* 0x000fea0003800000 */
[----:B------:R0:W5:Y:S01]  /*1060*/  LD.E R155, desc[UR36][R4.64] ;  /* 0x00000024049b7980 */ /* 0x000162000c101900 */
[----:B------:R-:W-:Y:S05]  /*1070*/  BRA `(.L_x_13) ;  /* 0x0000000000247947 */ /* 0x000fea0003800000 */
.L_x_12:
[----:B------:R-:W-:Y:S02]  /*1080*/  ULDC.64 UR4, c[0x0][0x588] ;  /* 0x0001620000047ab9 */ /* 0x000fe40000000a00 */
[----:B------:R-:W-:-:S04]  /*1090*/  ISETP.NE.U32.AND P0, PT, RZ, UR4, PT ;  /* 0x00000004ff007c0c */ /* 0x000fc8000bf05070 */
[----:B------:R-:W-:-:S13]  /*10a0*/  ISETP.NE.AND.EX P0, PT, RZ, UR5, PT, P0 ;  /* 0x00000005ff007c0c */ /* 0x000fda000bf05300 */
[----:B------:R-:W-:Y:S05]  /*10b0*/  @!P0 BRA `(.L_x_14) ;  /* 0x00000000000c8947 */ /* 0x000fea0003800000 */
[----:B------:R-:W0:Y:S02]  /*10c0*/  LDC.64 R4, c[0x0][0x588] ;  /* 0x00016200ff047b82 */ /* 0x000e240000000a00 */
[----:B0-----:R1:W5:Y:S01]  /*10d0*/  LDG.E R155, desc[UR36][R4.64] ;  /* 0x00000024049b7981 */ /* 0x001362000c1e1900 */
[----:B------:R-:W-:Y:S05]  /*10e0*/  BRA `(.L_x_13) ;  /* 0x0000000000087947 */ /* 0x000fea0003800000 */
.L_x_14:
[----:B------:R-:W-:Y:S02]  /*10f0*/  ULDC UR4, c[0x0][0x580] ;  /* 0x0001600000047ab9 */ /* 0x000fe40000000800 */
[----:B------:R-:W-:-:S07]  /*1100*/  IMAD.U32 R155, RZ, RZ, UR4 ;  /* 0x00000004ff9b7e24 */ /* 0x000fce000f8e00ff */
.L_x_13:
[----:B------:R-:W-:Y:S02]  /*1110*/  ULDC.64 UR4, c[0x0][0x5a0] ;  /* 0x0001680000047ab9 */ /* 0x000fe40000000a00 */
[----:B------:R-:W-:-:S04]  /*1120*/  ISETP.NE.U32.AND P0, PT, RZ, UR4, PT ;  /* 0x00000004ff007c0c */ /* 0x000fc8000bf05070 */
[----:B------:R-:W-:-:S13]  /*1130*/  ISETP.NE.AND.EX P0, PT, RZ, UR5, PT, P0 ;  /* 0x00000005ff007c0c */ /* 0x000fda000bf05300 */
[----:B------:R-:W-:Y:S05]  /*1140*/  @!P0 BRA `(.L_x_15) ;  /* 0x00000000001c8947 */ /* 0x000fea0003800000 */
[----:B01----:R-:W0:Y:S02]  /*1150*/  LDC.64 R4, c[0x0][0x5a0] ;  /* 0x00016800ff047b82 */ /* 0x003e240000000a00 */
[----:B0-----:R-:W2:Y:S02]  /*1160*/  LDG.E.64 R4, desc[UR36][R4.64] ;  /* 0x0000002404047981 */ /* 0x001ea4000c1e1b00 */
[----:B--2---:R-:W-:-:S04]  /*1170*/  ISETP.NE.U32.AND P0, PT, R4, RZ, PT ;  /* 0x000000ff0400720c */ /* 0x004fc80003f05070 */
[----:B------:R-:W-:-:S13]  /*1180*/  ISETP.NE.AND.EX P0, PT, R5, RZ, PT, P0 ;  /* 0x000000ff0500720c */ /* 0x000fda0003f05300 */
[----:B------:R-:W-:Y:S05]  /*1190*/  @!P0 BRA `(.L_x_15) ;  /* 0x0000000000088947 */ /* 0x000fea0003800000 */
[----:B------:R0:W5:Y:S01]  /*11a0*/  LD.E R156, desc[UR36][R4.64] ;  /* 0x00000024049c7980 */ /* 0x000162000c101900 */
[----:B------:R-:W-:Y:S05]  /*11b0*/  BRA `(.L_x_16) ;  /* 0x0000000000247947 */ /* 0x000fea0003800000 */
.L_x_15:
[----:B------:R-:W-:Y:S02]  /*11c0*/  ULDC.64 UR4, c[0x0][0x590] ;  /* 0x0001640000047ab9 */ /* 0x000fe40000000a00 */
[----:B------:R-:W-:-:S04]  /*11d0*/  ISETP.NE.U32.AND P0, PT, RZ, UR4, PT ;  /* 0x00000004ff007c0c */ /* 0x000fc8000bf05070 */
[----:B------:R-:W-:-:S13]  /*11e0*/  ISETP.NE.AND.EX P0, PT, RZ, UR5, PT, P0 ;  /* 0x00000005ff007c0c */ /* 0x000fda000bf05300 */
[----:B------:R-:W-:Y:S05]  /*11f0*/  @!P0 BRA `(.L_x_17) ;  /* 0x00000000000c8947 */ /* 0x000fea0003800000 */
[----:B------:R-:W2:Y:S02]  /*1200*/  LDC.64 R156, c[0x0][0x590] ;  /* 0x00016400ff9c7b82 */ /* 0x000ea40000000a00 */
[----:B--2---:R2:W5:Y:S01]  /*1210*/  LDG.E R156, desc[UR36][R156.64] ;  /* 0x000000249c9c7981 */ /* 0x004562000c1e1900 */
[----:B------:R-:W-:Y:S05]  /*1220*/  BRA `(.L_x_16) ;  /* 0x0000000000087947 */ /* 0x000fea0003800000 */
.L_x_17:
[----:B------:R-:W-:Y:S02]  /*1230*/  ULDC UR4, c[0x0][0x584] ;  /* 0x0001610000047ab9 */ /* 0x000fe40000000800 */
[----:B------:R-:W-:-:S07]  /*1240*/  IMAD.U32 R156, RZ, RZ, UR4 ;  /* 0x00000004ff9c7e24 */ /* 0x000fce000f8e00ff */
.L_x_16:
[----:B------:R-:W-:-:S13]  /*1250*/  LOP3.LUT P0, RZ, R0, 0xff, RZ, 0xc0, !PT ;  /* 0x000000ff00ff7812 */ /* 0x000fda000780c0ff */
[----:B------:R-:W-:Y:S05]  /*1260*/  @!P0 EXIT ;  /* 0x000000000000894d */ /* 0x000fea0003800000 */
[----:B------:R-:W-:Y:S01]  /*1270*/  ULDC UR4, c[0x0][0x28c] ;  /* 0x0000a30000047ab9 */ /* 0x000fe20000000800 */
[----:B------:R-:W-:Y:S01]  /*1280*/  UMOV UR38, URZ ;  /* 0x0000003f00267c82 */ /* 0x000fe20008000000 */
[----:B------:R-:W-:Y:S01]  /*1290*/  UIADD3 UR4, UR4, 0x3f, URZ ;  /* 0x0000003f04047890 */ /* 0x000fe2000fffe03f */
[----:B------:R-:W-:-:S03]  /*12a0*/  UMOV UR39, URZ ;  /* 0x0000003f00277c82 */ /* 0x000fc60008000000 */
[----:B------:R-:W-:-:S04]  /*12b0*/  USHF.R.S32.HI UR5, URZ, 0x1f, UR4 ;  /* 0x0000001f3f057899 */ /* 0x000fc80008011404 */
[----:B------:R-:W-:-:S04]  /*12c0*/  ULEA.HI UR5, UR5, UR4, URZ, 0x6 ;  /* 0x0000000405057291 */ /* 0x000fc8000f8f303f */
[----:B------:R-:W-:-:S12]  /*12d0*/  USHF.R.S32.HI UR40, URZ, 0x6, UR5 ;  /* 0x000000063f287899 */ /* 0x000fd80008011405 */
.L_x_297:
[----:B------:R-:W-:Y:S01]  /*12e0*/  LOP3.LUT R0, R18, 0x80, RZ, 0xc0, !PT ;  /* 0x0000008012007812 */ /* 0x000fe200078ec0ff */
[----:B---3--:R-:W3:Y:S01]  /*12f0*/  S2UR UR7, SR_CgaCtaId ;  /* 0x00000000000779c3 */ /* 0x008ee20000008800 */
[----:B------:R-:W-:Y:S02]  /*1300*/  UMOV UR6, 0x400 ;  /* 0x0000040000067882 */ /* 0x000fe40000000000 */
[----:B------:R-:W-:-:S06]  /*1310*/  SHF.R.U32.HI R0, RZ, 0x7, R0 ;  /* 0x00000007ff007819 */ /* 0x000fcc0000011600 */
[----:B----4-:R-:W4:Y:S01]  /*1320*/  SHFL.IDX PT, R0, R0, RZ, 0x1f ;  /* 0x00001fff00007589 */ /* 0x010f2200000e0000 */
[----:B---3--:R-:W-:Y:S01]  /*1330*/  ULEA UR6, UR7, UR6, 0x18 ;  /* 0x0000000607067291 */ /* 0x008fe2000f8ec03f */
[----:B----4-:R-:W-:-:S13]  /*1340*/  R2UR UR4, R0 ;  /* 0x00000000000472ca */ /* 0x010fda00000e0000 */
[----:B------:R-:W-:-:S04]  /*1350*/  ULEA.HI UR5, UR4, UR4, URZ, 0x1 ;  /* 0x0000000404057291 */ /* 0x000fc8000f8f083f */
[----:B------:R-:W-:-:S04]  /*1360*/  ULOP3.LUT UR5, UR5, 0xffffe, URZ, 0xc0, !UPT ;  /* 0x000ffffe05057892 */ /* 0x000fc8000f8ec03f */
[----:B------:R-:W-:-:S03]  /*1370*/  UIADD3 UR5, UR4, -UR5, URZ ;  /* 0x8000000504057290 */ /* 0x000fc6000fffe03f */
[----:B------:R-:W-:Y:S01]  /*1380*/  ULDC UR4, c[0x0][0x28c] ;  /* 0x0000a30000047ab9 */ /* 0x000fe20000000800 */
[----:B------:R-:W-:Y:S01]  /*1390*/  ULEA UR5, UR5, UR6, 0xc ;  /* 0x0000000605057291 */ /* 0x000fe2000f8e603f */
[----:B------:R-:W-:-:S03]  /*13a0*/  ISETP.LT.AND P0, PT, RZ, UR4, PT ;  /* 0x00000004ff007c0c */ /* 0x000fc6000bf01270 */
[----:B------:R-:W-:-:S04]  /*13b0*/  UIADD3 UR5, UR5, 0x180, URZ ;  /* 0x0000018005057890 */ /* 0x000fc8000fffe03f */
[----:B------:R-:W-:-:S04]  /*13c0*/  USHF.R.U32.HI UR5, URZ, 0x4, UR5 ;  /* 0x000000043f057899 */ /* 0x000fc80008011605 */
[----:B------:R-:W-:Y:S02]  /*13d0*/  ULOP3.LUT UR41, UR5, 0x3fff, URZ, 0xc0, !UPT ;  /* 0x00003fff05297892 */ /* 0x000fe4000f8ec03f */
[----:B------:R-:W-:Y:S10]  /*13e0*/  @P0 BRA `(.L_x_18) ;  /* 0x0000000000400947 */ /* 0x000ff40003800000 */
[----:B------:R-:W-:Y:S01]  /*13f0*/  MOV R0, 0x0 ;  /* 0x0000000000007802 */ /* 0x000fe20000000f00 */
[----:B------:R-:W-:Y:S01]  /*1400*/  ULDC.64 UR4, c[0x4][0x68] ;  /* 0x01001a0000047ab9 */ /* 0x000fe20000000a00 */
[----:B------:R-:W-:Y:S01]  /*1410*/  ULDC.64 UR6, c[0x4][0x8] ;  /* 0x0100020000067ab9 */ /* 0x000fe20000000a00 */
[----:B01----:R-:W-:Y:S01]  /*1420*/  IMAD.U32 R4, RZ, RZ, UR4 ;  /* 0x00000004ff047e24 */ /* 0x003fe2000f8e00ff */
[----:B------:R0:W1:Y:S01]  /*1430*/  LDC.64 R14, c[0x4][R0] ;  /* 0x01000000000e7b82 */ /* 0x0000620000000a00 */
[----:B------:R-:W-:Y:S01]  /*1440*/  IMAD.U32 R5, RZ, RZ, UR5 ;  /* 0x00000005ff057e24 */ /* 0x000fe2000f8e00ff */
[----:B------:R-:W-:Y:S01]  /*1450*/  ULDC.64 UR4, c[0x4][0x70] ;  /* 0x01001c0000047ab9 */ /* 0x000fe20000000a00 */
[----:B------:R-:W-:Y:S02]  /*1460*/  IMAD.U32 R10, RZ, RZ, UR6 ;  /* 0x00000006ff0a7e24 */ /* 0x000fe4000f8e00ff */
[----:B------:R-:W-:Y:S02]  /*1470*/  IMAD.U32 R6, RZ, RZ, UR4 ;  /* 0x00000004ff067e24 */ /* 0x000fe4000f8e00ff */
[----:B------:R-:W-:-:S02]  /*1480*/  IMAD.U32 R7, RZ, RZ, UR5 ;  /* 0x00000005ff077e24 */ /* 0x000fc4000f8e00ff */
[----:B------:R-:W-:Y:S02]  /*1490*/  IMAD.U32 R11, RZ, RZ, UR7 ;  /* 0x00000007ff0b7e24 */ /* 0x000fe4000f8e00ff */
[----:B------:R-:W-:Y:S02]  /*14a0*/  IMAD.MOV.U32 R8, RZ, RZ, 0x1e1 ;  /* 0x000001e1ff087424 */ /* 0x000fe400078e00ff */
[----:B------:R-:W-:Y:S02]  /*14b0*/  IMAD.MOV.U32 R12, RZ, RZ, 0x1 ;  /* 0x00000001ff0c7424 */ /* 0x000fe400078e00ff */
[----:B0-----:R-:W-:-:S07]  /*14c0*/  IMAD.MOV.U32 R13, RZ, RZ, RZ ;  /* 0x000000ffff0d7224 */ /* 0x001fce00078e00ff */
[----:B------:R-:W-:-:S07]  /*14d0*/  LEPC R20, `(.L_x_18) ;  /* 0x000000001014794e */ /* 0x000fce0000000000 */
[----:B-12--5:R-:W-:Y:S05]  /*14e0*/  CALL.ABS.NOINC R14 ;  /* 0x000000000e007343 */ /* 0x026fea0003c00000 */
.L_x_18:
[----:B------:R-:W-:-:S04]  /*14f0*/  LOP3.LUT R0, R19, 0x1, RZ, 0xfc, !PT ;  /* 0x0000000113007812 */ /* 0x000fc800078efcff */
[----:B------:R-:W-:-:S13]  /*1500*/  ISETP.NE.AND P0, PT, R0, 0x3, PT ;  /* 0x000000030000780c */ /* 0x000fda0003f05270 */
[----:B------:R-:W-:Y:S05]  /*1510*/  @!P0 BRA `(.L_x_19) ;  /* 0x0000000000048947 */ /* 0x000fea0003800000 */
[----:B------:R-:W-:Y:S01]  /*1520*/  BPT.TRAP 0x1 ;  /* 0x000000040000795c */ /* 0x000fe20000300000 */
.L_x_19:
[----:B------:R-:W3:Y:S01]  /*1530*/  S2UR UR5, SR_CgaCtaId ;  /* 0x00000000000579c3 */ /* 0x000ee20000008800 */
[----:B------:R-:W-:Y:S01]  /*1540*/  UMOV UR4, 0x400 ;  /* 0x0000040000047882 */ /* 0x000fe20000000000 */
[----:B------:R-:W-:Y:S02]  /*1550*/  IMAD.U32 R0, RZ, RZ, UR38 ;  /* 0x00000026ff007e24 */ /* 0x000fe4000f8e00ff */
[----:B------:R-:W-:-:S03]  /*1560*/  IMAD.U32 R3, RZ, RZ, UR39 ;  /* 0x00000027ff037e24 */ /* 0x000fc6000f8e00ff */
[----:B------:R-:W-:Y:S01]  /*1570*/  SHF.L.U32 R0, R0, 0x1f, RZ ;  /* 0x0000001f00007819 */ /* 0x000fe200000006ff */
[----:B---3--:R-:W-:-:S06]  /*1580*/  ULEA UR4, UR5, UR4, 0x18 ;  /* 0x0000000405047291 */ /* 0x008fcc000f8ec03f */
[----:B------:R-:W-:-:S04]  /*1590*/  IMAD.U32 R6, RZ, RZ, UR4 ;  /* 0x00000004ff067e24 */ /* 0x000fc8000f8e00ff */
[----:B------:R-:W-:-:S04]  /*15a0*/  IMAD R3, R3, 0x8, R6 ;  /* 0x0000000803037824 */ /* 0x000fc800078e0206 */
[----:B------:R3:W4:Y:S01]  /*15b0*/  SYNCS.PHASECHK.TRANS64.TRYWAIT P1, [R3+URZ], R0 ;  /* 0x00000000030075a7 */ /* 0x000722000802017f */
[----:B------:R-:W-:Y:S05]  /*15c0*/  @!P0 BRA `(.L_x_20) ;  /* 0x0000000000048947 */ /* 0x000fea0003800000 */
[----:B------:R-:W-:Y:S01]  /*15d0*/  BPT.TRAP 0x1 ;  /* 0x000000040000795c */ /* 0x000fe20000300000 */
.L_x_20:
[----:B----4-:R-:W-:Y:S05]  /*15e0*/  @P1 BRA `(.L_x_21) ;  /* 0x0000000000081947 */ /* 0x010fea0003800000 */
[----:B------:R-:W4:Y:S02]  /*15f0*/  SYNCS.PHASECHK.TRANS64.TRYWAIT P1, [R3+URZ], R0 ;  /* 0x00000000030075a7 */ /* 0x000f24000802017f */
[----:B----4-:R-:W-:Y:S05]  /*1600*/  @!P1 BRA `(.L_x_22) ;  /* 0x0000008c000c9947 */ /* 0x010fea0003800000 */
.L_x_21:
[----:B------:R-:W-:-:S04]  /*1610*/  UISETP.LT.AND UP0, UPT, UR40, 0x1, UPT ;  /* 0x000000012800788c */ /* 0x000fc8000bf01270 */
[----:B------:R-:W-:-:S06]  /*1620*/  USEL UR4, UR40, 0x1, UP0 ;  /* 0x0000000128047887 */ /* 0x000fcc0008000000 */
[----:B---34-:R-:W-:Y:S01]  /*1630*/  IMAD.U32 R0, RZ, RZ, UR4 ;  /* 0x00000004ff007e24 */ /* 0x018fe2000f8e00ff */
[----:B------:R-:W-:Y:S05]  /*1640*/  WARPSYNC.ALL ;  /* 0x0000000000007948 */ /* 0x000fea0003800000 */
[----:B------:R-:W-:-:S04]  /*1650*/  IADD3 R0, -R0, UR40, RZ ;  /* 0x0000002800007c10 */ /* 0x000fc8000fffe1ff */
[----:B------:R-:W-:Y:S02]  /*1660*/  ISETP.GE.AND P1, PT, R0, 0x1, PT ;  /* 0x000000010000780c */ /* 0x000fe40003f26270 */
[----:B------:R-:W-:Y:S01]  /*1670*/  R2UR UR4, R6 ;  /* 0x00000000060472ca */ /* 0x000fe200000e0000 */
[----:B------:R-:W-:Y:S01]  /*1680*/  ULOP3.LUT UR41, UR41, 0x10000, URZ, 0xfc, !UPT ;  /* 0x0001000029297892 */ /* 0x000fe2000f8efc3f */
[----:B------:R-:W-:Y:S01]  /*1690*/  WARPGROUP.ARRIVE ;  /* 0x00000000000079c5 */ /* 0x000fe20000000000 */
[----:B------:R-:W-:Y:S01]  /*16a0*/  UMOV UR5, 0x80000020 ;  /* 0x8000002000057882 */ /* 0x000fe20000000000 */
[----:B------:R-:W-:-:S09]  /*16b0*/  UMOV UR7, 0x80000020 ;  /* 0x8000002000077882 */ /* 0x000fd20000000000 */
[----:B------:R-:W-:-:S04]  /*16c0*/  UIADD3 UR4, UR4, 0x12180, URZ ;  /* 0x0001218004047890 */ /* 0x000fc8000fffe03f */
[----:B------:R-:W-:-:S04]  /*16d0*/  USHF.R.U32.HI UR4, URZ, 0x4, UR4 ;  /* 0x000000043f047899 */ /* 0x000fc80008011604 */
[----:B------:R-:W-:-:S04]  /*16e0*/  ULOP3.LUT UR4, UR4, 0x3fff, URZ, 0xc0, !UPT ;  /* 0x00003fff04047892 */ /* 0x000fc8000f8ec03f */
[----:B------:R-:W-:Y:S02]  /*16f0*/  ULOP3.LUT UR9, UR4, 0x10000, URZ, 0xfc, !UPT ;  /* 0x0001000004097892 */ /* 0x000fe4000f8efc3f */
[----:B------:R-:W-:Y:S02]  /*1700*/  ULEA UR4, UR39, UR41, 0x9 ;  /* 0x0000002927047291 */ /* 0x000fe4000f8e483f */
[----:B------:R-:W-:-:S09]  /*1710*/  ULEA UR6, UR39, UR9, 0xa ;  /* 0x0000000927067291 */ /* 0x000fd2000f8e503f */
[----:B------:R-:W-:Y:S01]  /*1720*/  IGMMA.64x256x32.S8.S8 R24, gdesc[UR4], RZ, !UPT, gsb0 ;  /* 0x06600000041879f1 */ /* 0x000fe2000c0410ff */
[----:B------:R-:W-:Y:S02]  /*1730*/  UIADD3 UR4, UR4, 0x2, URZ ;  /* 0x0000000204047890 */ /* 0x000fe4000fffe03f */
[----:B------:R-:W-:Y:S01]  /*1740*/  UIADD3 UR6, UR6, 0x2, URZ ;  /* 0x0000000206067890 */ /* 0x000fe2000fffe03f */
[----:B------:R-:W-:Y:S01]  /*1750*/  UMOV UR5, 0x80000020 ;  /* 0x8000002000057882 */ /* 0x000fe20000000000 */
[----:B------:R-:W-:Y:S01]  /*1760*/  UMOV UR7, 0x80000020 ;  /* 0x8000002000077882 */ /* 0x000fe20000000000 */
[----:B------:R-:W-:Y:S02]  /*1770*/  WARPGROUP.DEPBAR.LE gsb0, 0x0 ;  /* 0x00008000000079c5 */ /* 0x000fe40000010000 */
[----:B------:R-:W-:-:S06]  /*1780*/  WARPGROUP.ARRIVE ;  /* 0x00000000000079c5 */ /* 0x000fcc0000000000 */
[----:B------:R-:W-:Y:S03]  /*1790*/  IGMMA.64x256x32.S8.S8 R24, gdesc[UR4], R24, gsb0 ;  /* 0x06600000041879f1 */ /* 0x000fe60008041018 */
[----:B------:R-:W-:Y:S02]  /*17a0*/  WARPGROUP.DEPBAR.LE gsb0, 0x0 ;  /* 0x00008000000079c5 */ /* 0x000fe40000010000 */
[----:B------:R-:W-:Y:S05]  /*17b0*/  @!P1 BRA `(.L_x_23) ;  /* 0x0000000000e49947 */ /* 0x000fea0003800000 */
[----:B------:R-:W-:Y:S02]  /*17c0*/  UIADD3 UR4, UR39, 0x1, URZ ;  /* 0x0000000127047890 */ /* 0x000fe4000fffe03f */
[----:B------:R-:W-:Y:S02]  /*17d0*/  IMAD.U32 R3, RZ, RZ, UR39 ;  /* 0x00000027ff037e24 */ /* 0x000fe4000f8e00ff */
[----:B------:R-:W-:-:S04]  /*17e0*/  UISETP.NE.AND UP0, UPT, UR4, 0x9, UPT ;  /* 0x000000090400788c */ /* 0x000fc8000bf05270 */
[----:B------:R-:W-:Y:S02]  /*17f0*/  USEL UR5, URZ, 0x1, UP0 ;  /* 0x000000013f057887 */ /* 0x000fe40008000000 */
[----:B------:R-:W-:Y:S02]  /*1800*/  USEL UR8, UR4, URZ, UP0 ;  /* 0x0000003f04087287 */ /* 0x000fe40008000000 */
[----:B------:R-:W-:-:S06]  /*1810*/  ULOP3.LUT UR5, UR38, UR5, URZ, 0x3c, !UPT ;  /* 0x0000000526057292 */ /* 0x000fcc000f8e3c3f */
[----:B------:R-:W-:-:S07]  /*1820*/  IMAD.U32 R7, RZ, RZ, UR5 ;  /* 0x00000005ff077e24 */ /* 0x000fce000f8e00ff */
.L_x_30:
[----:B------:R-:W-:Y:S05]  /*1830*/  @!P0 BRA `(.L_x_24) ;  /* 0x0000000000048947 */ /* 0x000fea0003800000 */
[----:B------:R-:W-:Y:S01]  /*1840*/  BPT.TRAP 0x1 ;  /* 0x000000040000795c */ /* 0x000fe20000300000 */
.L_x_24:
[----:B------:R-:W3:Y:S01]  /*1850*/  S2UR UR5, SR_CgaCtaId ;  /* 0x00000000000579c3 */ /* 0x000ee20000008800 */
[----:B------:R-:W-:Y:S01]  /*1860*/  UMOV UR4, 0x400 ;  /* 0x0000040000047882 */ /* 0x000fe20000000000 */
[----:B01----:R-:W-:Y:S01]  /*1870*/  IMAD.U32 R5, RZ, RZ, UR8 ;  /* 0x00000008ff057e24 */ /* 0x003fe2000f8e00ff */
[----:B------:R-:W-:Y:S01]  /*1880*/  SHF.L.U32 R4, R7, 0x1f, RZ ;  /* 0x0000001f07047819 */ /* 0x000fe200000006ff */
[----:B---3--:R-:W-:-:S06]  /*1890*/  ULEA UR4, UR5, UR4, 0x18 ;  /* 0x0000000405047291 */ /* 0x008fcc000f8ec03f */
[----:B------:R-:W-:-:S04]  /*18a0*/  IMAD.U32 R6, RZ, RZ, UR4 ;  /* 0x00000004ff067e24 */ /* 0x000fc8000f8e00ff */
[----:B------:R-:W-:-:S04]  /*18b0*/  IMAD R5, R5, 0x8, R6 ;  /* 0x0000000805057824 */ /* 0x000fc800078e0206 */
[----:B------:R0:W1:Y:S01]  /*18c0*/  SYNCS.PHASECHK.TRANS64.TRYWAIT P1, [R5+URZ], R4 ;  /* 0x00000004050075a7 */ /* 0x000062000802017f */
[----:B------:R-:W-:Y:S05]  /*18d0*/  @!P0 BRA `(.L_x_25) ;  /* 0x0000000000048947 */ /* 0x000fea0003800000 */
[----:B------:R-:W-:Y:S01]  /*18e0*/  BPT.TRAP 0x1 ;  /* 0x000000040000795c */ /* 0x000fe20000300000 */
.L_x_25:
[----:B-1----:R-:W-:Y:S05]  /*18f0*/  @P1 BRA `(.L_x_26) ;  /* 0x0000000000081947 */ /* 0x002fea0003800000 */
[----:B------:R-:W1:Y:S02]  /*1900*/  SYNCS.PHASECHK.TRANS64.TRYWAIT P1, [R5+URZ], R4 ;  /* 0x00000004050075a7 */ /* 0x000e64000802017f */
[----:B-1----:R-:W-:Y:S05]  /*1910*/  @!P1 BRA `(.L_x_27) ;  /* 0x00000088005c9947 */ /* 0x002fea0003800000 */
.L_x_26:
[----:B------:R-:W-:Y:S01]  /*1920*/  ULEA UR4, UR8, UR41, 0x9 ;  /* 0x0000002908047291 */ /* 0x000fe2000f8e483f */
[----:B------:R-:W-:Y:S01]  /*1930*/  WARPGROUP.ARRIVE ;  /* 0x00000000000079c5 */ /* 0x000fe20000000000 */
[----:B------:R-:W-:Y:S01]  /*1940*/  ULEA UR6, UR8, UR9, 0xa ;  /* 0x0000000908067291 */ /* 0x000fe2000f8e503f */
[----:B------:R-:W-:Y:S01]  /*1950*/  UMOV UR5, 0x80000020 ;  /* 0x8000002000057882 */ /* 0x000fe20000000000 */
[----:B------:R-:W-:-:S07]  /*1960*/  UMOV UR7, 0x80000020 ;  /* 0x8000002000077882 */ /* 0x000fce0000000000 */
[----:B------:R-:W-:Y:S01]  /*1970*/  IGMMA.64x256x32.S8.S8 R24, gdesc[UR4], R24, gsb0 ;  /* 0x06600000041879f1 */ /* 0x000fe20008041018 */
        /* <DEDUP_REMOVED lines=9> */
[----:B------:R-:W-:Y:S01]  /*1a10*/  BPT.TRAP 0x1 ;  /* 0x000000040000795c */ /* 0x000fe20000300000 */
.L_x_28:
[----:B------:R-:W-:-:S13]  /*1a20*/  ISETP.NE.AND P1, PT, R23, RZ, PT ;  /* 0x000000ff1700720c */ /* 0x000fda0003f25270 */
[----:B01----:R-:W-:-:S04]  /*1a30*/  @P1 IMAD R4, R3, 0x8, R6 ;  /* 0x0000000803041824 */ /* 0x003fc800078e0206 */
[----:B------:R-:W-:-:S05]  /*1a40*/  @P1 VIADD R5, R4, 0x48 ;  /* 0x0000004804051836 */ /* 0x000fca0000000000 */
[----:B------:R-:W-:-:S04]  /*1a50*/  @P1 PRMT R5, R152, 0x654, R5 ;  /* 0x0000065498051816 */ /* 0x000fc80000000005 */
[----:B------:R0:W-:Y:S01]  /*1a60*/  @P1 SYNCS.ARRIVE.TRANS64.RED.A1T0 RZ, [R5+URZ], RZ ;  /* 0x000000ff05ff19a7 */ /* 0x0001e2000810043f */
[----:B------:R-:W-:-:S13]  /*1a70*/  ISETP.GT.U32.AND P1, PT, R19, 0x1, PT ;  /* 0x000000011300780c */ /* 0x000fda0003f24070 */
[----:B0-----:R-:W-:Y:S05]  /*1a80*/  @P1 BRA `(.L_x_29) ;  /* 0x0000000000041947 */ /* 0x001fea0003800000 */
[----:B------:R-:W-:Y:S01]  /*1a90*/  BPT.TRAP 0x1 ;  /* 0x000000040000795c */ /* 0x000fe20000300000 */
.L_x_29:
[----:B------:R-:W-:Y:S01]  /*1aa0*/  UIADD3 UR8, UR8, 0x1, URZ ;  /* 0x0000000108087890 */ /* 0x000fe2000fffe03f */
[C---:B------:R-:W-:Y:S01]  /*1ab0*/  ISETP.GT.AND P2, PT, R0.reuse, 0x1, PT ;  /* 0x000000010000780c */ /* 0x040fe20003f44270 */
[----:B------:R-:W-:Y:S02]  /*1ac0*/  VIADD R3, R3, 0x1 ;  /* 0x0000000103037836 */ /* 0x000fe40000000000 */
[----:B------:R-:W-:Y:S01]  /*1ad0*/  UISETP.NE.AND UP0, UPT, UR8, 0x9, UPT ;  /* 0x000000090800788c */ /* 0x000fe2000bf05270 */
[----:B------:R-:W-:Y:S02]  /*1ae0*/  VIADD R0, R0, 0xffffffff ;  /* 0xffffffff00007836 */ /* 0x000fe40000000000 */
[C---:B------:R-:W-:Y:S01]  /*1af0*/  ISETP.NE.AND P1, PT, R3.reuse, 0x9, PT ;  /* 0x000000090300780c */ /* 0x040fe20003f25270 */
[----:B------:R-:W-:Y:S02]  /*1b00*/  USEL UR4, URZ, 0x1, UP0 ;  /* 0x000000013f047887 */ /* 0x000fe40008000000 */
[----:B------:R-:W-:Y:S01]  /*1b10*/  USEL UR8, UR8, URZ, UP0 ;  /* 0x0000003f08087287 */ /* 0x000fe20008000000 */
[----:B------:R-:W-:-:S03]  /*1b20*/  SEL R3, R3, RZ, P1 ;  /* 0x000000ff03037207 */ /* 0x000fc60000800000 */
[----:B------:R-:W-:Y:S01]  /*1b30*/  LOP3.LUT R7, R7, UR4, RZ, 0x3c, !PT ;  /* 0x0000000407077c12 */ /* 0x000fe2000f8e3cff */
[----:B------:R-:W-:Y:S07]  /*1b40*/  @P2 BRA `(.L_x_30) ;  /* 0xfffffffc00382947 */ /* 0x000fee000383ffff */
.L_x_23:
[----:B------:R-:W3:Y:S02]  /*1b50*/  LDC R0, c[0x0][0x28c] ;  /* 0x0000a300ff007b82 */ /* 0x000ee40000000800 */
[----:B---3--:R-:W-:-:S13]  /*1b60*/  ISETP.GE.AND P1, PT, R0, 0x1, PT ;  /* 0x000000010000780c */ /* 0x008fda0003f26270 */
[----:B------:R-:W-:Y:S05]  /*1b70*/  @!P1 BRA `(.L_x_31) ;  /* 0x0000000000509947 */ /* 0x000fea0003800000 */
[----:B------:R-:W-:Y:S05]  /*1b80*/  @!P0 BRA `(.L_x_32) ;  /* 0x0000000000048947 */ /* 0x000fea0003800000 */
[----:B------:R-:W-:Y:S01]  /*1b90*/  BPT.TRAP 0x1 ;  /* 0x000000040000795c */ /* 0x000fe20000300000 */
.L_x_32:
[----:B------:R-:W-:Y:S01]  /*1ba0*/  ISETP.NE.AND P0, PT, R23, RZ, PT ;  /* 0x000000ff1700720c */ /* 0x000fe20003f05270 */
[----:B------:R-:W-:Y:S01]  /*1bb0*/  BSSY B0, `(.L_x_33) ;  /* 0x000000e000007945 */ /* 0x000fe20003800000 */
[----:B------:R-:W-:-:S11]  /*1bc0*/  ISETP.GT.U32.AND P1, PT, R19, 0x1, PT ;  /* 0x000000011300780c */ /* 0x000fd60003f24070 */
[----:B------:R-:W-:Y:S05]  /*1bd0*/  @!P0 BRA `(.L_x_34) ;  /* 0x00000000002c8947 */ /* 0x000fea0003800000 */
[----:B------:R-:W-:-:S04]  /*1be0*/  UISETP.LT.AND UP0, UPT, UR40, 0x1, UPT ;  /* 0x000000012800788c */ /* 0x000fc8000bf01270 */
[----:B------:R-:W-:-:S04]  /*1bf0*/  USEL UR6, UR40, 0x1, UP0 ;  /* 0x0000000128067887 */ /* 0x000fc80008000000 */
[----:B------:R-:W-:-:S04]  /*1c00*/  UIADD3 UR6, UR39, UR40, -UR6 ;  /* 0x0000002827067290 */ /* 0x000fc8000fffe806 */
[----:B------:R-:W-:-:S04]  /*1c10*/  UIMAD.WIDE.U32 UR4, UR6, 0x38e38e39, URZ ;  /* 0x38e38e39060478a5 */ /* 0x000fc8000f8e003f */
[----:B------:R-:W-:-:S04]  /*1c20*/  USHF.R.U32.HI UR4, URZ, 0x1, UR5 ;  /* 0x000000013f047899 */ /* 0x000fc80008011605 */
[----:B------:R-:W-:-:S06]  /*1c30*/  UIMAD UR6, UR4, -0x9, UR6 ;  /* 0xfffffff7040678a4 */ /* 0x000fcc000f8e0206 */
[----:B------:R-:W-:-:S04]  /*1c40*/  IMAD.U32 R3, RZ, RZ, UR6 ;  /* 0x00000006ff037e24 */ /* 0x000fc8000f8e00ff */
[----:B------:R-:W-:-:S04]  /*1c50*/  IMAD R0, R3, 0x8, R6 ;  /* 0x0000000803007824 */ /* 0x000fc800078e0206 */
[----:B------:R-:W-:-:S05]  /*1c60*/  VIADD R3, R0, 0x48 ;  /* 0x0000004800037836 */ /* 0x000fca0000000000 */
[----:B------:R-:W-:-:S04]  /*1c70*/  PRMT R3, R152, 0x654, R3 ;  /* 0x0000065498037816 */ /* 0x000fc80000000003 */
[----:B------:R3:W-:Y:S03]  /*1c80*/  SYNCS.ARRIVE.TRANS64.RED.A1T0 RZ, [R3+URZ], RZ ;  /* 0x000000ff03ff79a7 */ /* 0x0007e6000810043f */
.L_x_34:
[----:B------:R-:W-:Y:S05]  /*1c90*/  BSYNC B0 ;  /* 0x0000000000007941 */ /* 0x000fea0003800000 */
.L_x_33:
[----:B------:R-:W-:Y:S05]  /*1ca0*/  @P1 BRA `(.L_x_31) ;  /* 0x0000000000041947 */ /* 0x000fea0003800000 */
[----:B------:R-:W-:Y:S01]  /*1cb0*/  BPT.TRAP 0x1 ;  /* 0x000000040000795c */ /* 0x000fe20000300000 */
.L_x_31:
[----:B------:R-:W4:Y:S01]  /*1cc0*/  LDC R9, c[0x0][0x288] ;  /* 0x0000a200ff097b82 */ /* 0x000f220000000800 */
[--C-:B------:R-:W-:Y:S01]  /*1cd0*/  SHF.R.U32.HI R0, RZ, 0x2, R18.reuse ;  /* 0x00000002ff007819 */ /* 0x100fe20000011612 */
[----:B------:R-:W-:Y:S01]  /*1ce0*/  UIADD3 UR39, UR40, UR39, URZ ;  /* 0x0000002728277290 */ /* 0x000fe2000fffe03f */
[----:B01----:R-:W-:Y:S01]  /*1cf0*/  SHF.R.U32.HI R5, RZ, 0x7, R18 ;  /* 0x00000007ff057819 */ /* 0x003fe20000011612 */
[----:B------:R-:W-:Y:S01]  /*1d00*/  ULDC UR7, c[0x0][0x284] ;  /* 0x0000a10000077ab9 */ /* 0x000fe20000000800 */
[----:B------:R-:W-:Y:S01]  /*1d10*/  LOP3.LUT R4, R18, 0x60, RZ, 0xc0, !PT ;  /* 0x0000006012047812 */ /* 0x000fe200078ec0ff */
[----:B------:R-:W-:Y:S01]  /*1d20*/  UISETP.GT.U32.AND UP0, UPT, UR39, 0x8, UPT ;  /* 0x000000082700788c */ /* 0x000fe2000bf04070 */
[----:B---3--:R-:W-:Y:S01]  /*1d30*/  LOP3.LUT R3, R0, 0x7, RZ, 0xc0, !PT ;  /* 0x0000000700037812 */ /* 0x008fe200078ec0ff */
[----:B------:R-:W-:Y:S01]  /*1d40*/  UISETP.GE.U32.AND UP1, UPT, UR40, 0x9, UPT ;  /* 0x000000092800788c */ /* 0x000fe2000bf26070 */
[----:B------:R-:W-:Y:S01]  /*1d50*/  LOP3.LUT R0, R5, 0x1, RZ, 0xc0, !PT ;  /* 0x0000000105007812 */ /* 0x000fe200078ec0ff */
[----:B------:R-:W-:Y:S01]  /*1d60*/  UISETP.LT.U32.AND UP0, UPT, UR40, 0x9, UP0 ;  /* 0x000000092800788c */ /* 0x000fe20008701070 */
[----:B------:R-:W-:Y:S01]  /*1d70*/  SHF.R.U32.HI R6, RZ, 0x1, R4 ;  /* 0x00000001ff067819 */ /* 0x000fe20000011604 */
[----:B------:R-:W-:Y:S01]  /*1d80*/  IMAD.SHL.U32 R4, R18, 0x2, RZ ;  /* 0x0000000212047824 */ /* 0x000fe200078e00ff */
[----:B------:R-:W-:Y:S01]  /*1d90*/  SHF.R.S32.HI R14, RZ, 0x1f, R22 ;  /* 0x0000001fff0e7819 */ /* 0x000fe20000011416 */
[----:B------:R-:W-:Y:S01]  /*1da0*/  IMAD.SHL.U32 R8, R0, 0x40, RZ ;  /* 0x0000004000087824 */ /* 0x000fe200078e00ff */
[--C-:B------:R-:W-:Y:S01]  /*1db0*/  IADD3 R5, RZ, -R6, -R3.reuse ;  /* 0x80000006ff057210 */ /* 0x100fe20007ffe803 */
[----:B------:R-:W-:Y:S01]  /*1dc0*/  ULDC.64 UR8, c[0x0][0x5d0] ;  /* 0x0001740000087ab9 */ /* 0x000fe20000000a00 */
[----:B------:R-:W-:Y:S01]  /*1dd0*/  LOP3.LUT R4, R4, 0x6, RZ, 0xc0, !PT ;  /* 0x0000000604047812 */ /* 0x000fe200078ec0ff */
[----:B------:R-:W-:Y:S01]  /*1de0*/  UIMAD.WIDE.U32 UR4, UR39, 0x38e38e39, URZ ;  /* 0x38e38e39270478a5 */ /* 0x000fe2000f8e003f */
[----:B------:R-:W-:Y:S01]  /*1df0*/  LOP3.LUT R3, R8, 0x40, R3, 0xe2, !PT ;  /* 0x0000004008037812 */ /* 0x000fe200078ee203 */
[----:B------:R-:W-:Y:S01]  /*1e00*/  IMAD R7, R0, -0x40, R5 ;  /* 0xffffffc000077824 */ /* 0x000fe200078e0205 */
[----:B------:R-:W-:Y:S01]  /*1e10*/  LOP3.LUT R0, R18, 0x3, RZ, 0xc0, !PT ;  /* 0x0000000312007812 */ /* 0x000fe200078ec0ff */
[----:B------:R-:W-:Y:S01]  /*1e20*/  USEL UR6, URZ, 0x1, !UP0 ;  /* 0x000000013f067887 */ /* 0x000fe2000c000000 */
[----:B------:R-:W-:Y:S01]  /*1e30*/  PRMT R8, R4, 0x6540, R153 ;  /* 0x0000654004087816 */ /* 0x000fe20000000099 */
[----:B------:R-:W-:Y:S01]  /*1e40*/  IMAD.SHL.U32 R153, R153, 0x100, RZ ;  /* 0x0000010099997824 */ /* 0x000fe200078e00ff */
[----:B------:R-:W-:Y:S01]  /*1e50*/  USHF.R.U32.HI UR4, URZ, 0x1, UR5 ;  /* 0x000000013f047899 */ /* 0x000fe20008011605 */
[----:B----4-:R-:W-:Y:S01]  /*1e60*/  IMAD R12, R0, -0x2, R9 ;  /* 0xfffffffe000c7824 */ /* 0x010fe200078e0209 */
[----:B------:R-:W-:Y:S01]  /*1e70*/  ULOP3.LUT UR38, UR38, UR6, URZ, 0x3c, !UPT ;  /* 0x0000000626267292 */ /* 0x000fe2000f8e3c3f */
[----:B------:R-:W-:Y:S01]  /*1e80*/  IMAD.SHL.U32 R0, R154, 0x80, RZ ;  /* 0x000000809a007824 */ /* 0x000fe200078e00ff */
[----:B------:R-:W-:Y:S01]  /*1e90*/  ISETP.GE.AND P0, PT, R153, R9, PT ;  /* 0x000000099900720c */ /* 0x000fe20003f06270 */
[----:B------:R-:W-:Y:S01]  /*1ea0*/  IMAD R5, R14, UR8, RZ ;  /* 0x000000080e057c24 */ /* 0x000fe2000f8e02ff */
[--C-:B------:R-:W-:Y:S01]  /*1eb0*/  SHF.R.S32.HI R9, RZ, 0x1f, R8.reuse ;  /* 0x0000001fff097819 */ /* 0x100fe20000011408 */
[----:B------:R-:W-:Y:S01]  /*1ec0*/  IMAD.WIDE R10, R154, 0x80, RZ ;  /* 0x000000809a0a7825 */ /* 0x000fe200078e02ff */
[C---:B------:R-:W-:Y:S01]  /*1ed0*/  ISETP.GE.OR P0, PT, R0.reuse, UR7, P0 ;  /* 0x0000000700007c0c */ /* 0x040fe20008706670 */
[----:B------:R-:W-:Y:S01]  /*1ee0*/  UIMAD UR39, UR4, -0x9, UR39 ;  /* 0xfffffff7042778a4 */ /* 0x000fe2000f8e0227 */
[----:B------:R-:W-:Y:S01]  /*1ef0*/  IADD3 R162, -R0, UR7, R7 ;  /* 0x0000000700a27c10 */ /* 0x000fe2000fffe107 */
[C---:B------:R-:W-:Y:S01]  /*1f00*/  IMAD R13, R22.reuse, UR9, R5 ;  /* 0x00000009160d7c24 */ /* 0x040fe2000f8e0205 */
[----:B------:R-:W-:Y:S01]  /*1f10*/  @UP1 ULOP3.LUT UR38, UR38, 0x1, UR4, 0x78, !UPT ;  /* 0x0000000126261892 */ /* 0x000fe2000f8e7804 */
[----:B------:R-:W-:Y:S01]  /*1f20*/  IMAD.WIDE.U32 R4, R22, UR8, R8 ;  /* 0x0000000816047c25 */ /* 0x000fe2000f8e0008 */
[----:B------:R-:W-:-:S03]  /*1f30*/  LOP3.LUT R163, R10, R3, R6, 0xfe, !PT ;  /* 0x000000030aa37212 */ /* 0x000fc600078efe06 */
[----:B------:R-:W-:Y:S02]  /*1f40*/  IMAD.IADD R5, R5, 0x1, R13 ;  /* 0x0000000105057824 */ /* 0x000fe400078e020d */
[----:B------:R-:W-:Y:S02]  /*1f50*/  IMAD.IADD R0, R12, 0x1, -R153 ;  /* 0x000000010c007824 */ /* 0x000fe400078e0a99 */
[----:B------:R-:W-:Y:S01]  /*1f60*/  IMAD.MOV.U32 R154, RZ, RZ, -0x1 ;  /* 0xffffffffff9a7424 */ /* 0x000fe200078e00ff */
[----:B------:R-:W-:Y:S06]  /*1f70*/  @P0 BRA `(.L_x_35) ;  /* 0x0000006000a00947 */ /* 0x000fec0003800000 */
[----:B------:R-:W0:Y:S01]  /*1f80*/  LDC.64 R12, c[0x0][0x5c8] ;  /* 0x00017200ff0c7b82 */ /* 0x000e220000000a00 */
[----:B------:R-:W-:Y:S01]  /*1f90*/  ULDC.64 UR4, c[0x0][0x5c0] ;  /* 0x0001700000047ab9 */ /* 0x000fe20000000a00 */
[----:B------:R-:W-:Y:S01]  /*1fa0*/  BSSY B0, `(.L_x_35) ;  /* 0x0000625000007945 */ /* 0x000fe20003800000 */
[-C--:B0-----:R-:W-:Y:S02]  /*1fb0*/  IMAD R6, R11, R12.reuse, RZ ;  /* 0x0000000c0b067224 */ /* 0x081fe400078e02ff */
[----:B------:R-:W-:-:S04]  /*1fc0*/  IMAD.WIDE.U32 R4, R163, R12, R4 ;  /* 0x0000000ca3047225 */ /* 0x000fc800078e0004 */
[----:B------:R-:W-:Y:S01]  /*1fd0*/  IMAD R3, R163, R13, R6 ;  /* 0x0000000da3037224 */ /* 0x000fe200078e0206 */
[----:B------:R-:W-:-:S03]  /*1fe0*/  IADD3 R4, P0, R4, UR4, RZ ;  /* 0x0000000404047c10 */ /* 0x000fc6000ff1e0ff */
[----:B------:R-:W-:Y:S01]  /*1ff0*/  IMAD.IADD R3, R5, 0x1, R3 ;  /* 0x0000000105037824 */ /* 0x000fe200078e0203 */
[----:B------:R-:W-:-:S04]  /*2000*/  LEA R6, P1, R12, R4, 0x3 ;  /* 0x000000040c067211 */ /* 0x000fc800078218ff */
[----:B------:R-:W-:Y:S02]  /*2010*/  IADD3.X R5, R3, UR5, RZ, P0, !PT ;  /* 0x0000000503057c10 */ /* 0x000fe400087fe4ff */
[----:B-----5:R-:W-:Y:S02]  /*2020*/  ISETP.NE.AND P0, PT, R156, RZ, PT ;  /* 0x000000ff9c00720c */ /* 0x020fe40003f05270 */
[----:B------:R-:W-:-:S11]  /*2030*/  LEA.HI.X R7, R12, R5, R13, 0x3, P1 ;  /* 0x000000050c077211 */ /* 0x000fd600008f1c0d */
[----:B------:R-:W-:Y:S05]  /*2040*/  @!P0 BRA `(.L_x_36) ;  /* 0x0000004800608947 */ /* 0x000fea0003800000 */
[----:B------:R-:W0:Y:S01]  /*2050*/  LDC.64 R158, c[0x0][0x5b0] ;  /* 0x00016c00ff9e7b82 */ /* 0x000e220000000a00 */
[----:B------:R-:W-:Y:S01]  /*2060*/  ULDC.64 UR4, c[0x0][0x5b8] ;  /* 0x00016e0000047ab9 */ /* 0x000fe20000000a00 */
[----:B------:R-:W-:Y:S01]  /*2070*/  ISETP.GE.AND P1, PT, R162, 0x1, PT ;  /* 0x00000001a200780c */ /* 0x000fe20003f26270 */
[----:B------:R-:W-:Y:S01]  /*2080*/  IMAD R3, R14, UR4, RZ ;  /* 0x000000040e037c24 */ /* 0x000fe2000f8e02ff */
[----:B------:R-:W-:Y:S01]  /*2090*/  BSSY B1, `(.L_x_37) ;  /* 0x000000e000017945 */ /* 0x000fe20003800000 */
[----:B------:R-:W-:Y:S01]  /*20a0*/  IMAD.WIDE.U32 R20, R22, UR4, R8 ;  /* 0x0000000416147c25 */ /* 0x000fe2000f8e0008 */
[----:B------:R-:W-:Y:S02]  /*20b0*/  ISETP.LT.OR P5, PT, R0, 0x1, !P1 ;  /* 0x000000010000780c */ /* 0x000fe40004fa1670 */
[----:B------:R-:W1:Y:S01]  /*20c0*/  LDC.64 R160, c[0x0][0x5a8] ;  /* 0x00016a00ffa07b82 */ /* 0x000e620000000a00 */
[----:B------:R-:W-:Y:S02]  /*20d0*/  IMAD R3, R22, UR5, R3 ;  /* 0x0000000516037c24 */ /* 0x000fe4000f8e0203 */
[----:B------:R-:W-:-:S02]  /*20e0*/  IMAD.MOV.U32 R14, RZ, RZ, R20 ;  /* 0x000000ffff0e7224 */ /* 0x000fc400078e0014 */
[----:B------:R-:W-:Y:S02]  /*20f0*/  IMAD.IADD R15, R21, 0x1, R3 ;  /* 0x00000001150f7824 */ /* 0x000fe400078e0203 */
[-C--:B0-----:R-:W-:Y:S02]  /*2100*/  IMAD R10, R11, R158.reuse, RZ ;  /* 0x0000009e0b0a7224 */ /* 0x081fe400078e02ff */
[----:B------:R-:W-:-:S04]  /*2110*/  IMAD.WIDE.U32 R8, R163, R158, R14 ;  /* 0x0000009ea3087225 */ /* 0x000fc800078e000e */
[----:B------:R-:W-:Y:S01]  /*2120*/  IMAD R13, R163, R159, R10 ;  /* 0x0000009fa30d7224 */ /* 0x000fe200078e020a */
[----:B-1----:R-:W-:-:S04]  /*2130*/  IADD3 R8, P0, R8, R160, RZ ;  /* 0x000000a008087210 */ /* 0x002fc80007f1e0ff */
[----:B------:R-:W-:Y:S01]  /*2140*/  IADD3.X R9, R161, R9, R13, P0, !PT ;  /* 0x00000009a1097210 */ /* 0x000fe200007fe40d */
[----:B------:R-:W-:Y:S08]  /*2150*/  @P5 BRA `(.L_x_38) ;  /* 0x0000000000045947 */ /* 0x000ff00003800000 */
[----:B--2---:R0:W5:Y:S02]  /*2160*/  LDG.E.U8 R157, desc[UR36][R8.64] ;  /* 0x00000024089d7981 */ /* 0x004164000c1e1100 */
.L_x_38:
[----:B------:R-:W-:Y:S05]  /*2170*/  BSYNC B1 ;  /* 0x0000000000017941 */ /* 0x000fea0003800000 */
.L_x_37:
[----:B-----5:R-:W-:Y:S01]  /*2180*/  LOP3.LUT R3, R157, 0xffff, RZ, 0xc0, !PT ;  /* 0x0000ffff9d037812 */ /* 0x020fe200078ec0ff */
[----:B------:R-:W-:Y:S01]  /*2190*/  IMAD.SHL.U32 R10, R158, 0x8, RZ ;  /* 0x000000089e0a7824 */ /* 0x000fe200078e00ff */
[----:B------:R-:W-:Y:S01]  /*21a0*/  ISETP.LT.OR P2, PT, R0, 0x2, !P1 ;  /* 0x000000020000780c */ /* 0x000fe20004f41670 */
[----:B------:R-:W-:Y:S01]  /*21b0*/  BSSY B1, `(.L_x_39) ;  /* 0x000000e000017945 */ /* 0x000fe20003800000 */
[----:B------:R-:W-:Y:S02]  /*21c0*/  PRMT R3, R3, 0x8880, RZ ;  /* 0x0000888003037816 */ /* 0x000fe400000000ff */
[----:B------:R-:W-:Y:S02]  /*21d0*/  SHF.L.U64.HI R11, R158, 0x3, R159 ;  /* 0x000000039e0b7819 */ /* 0x000fe4000001029f */
[----:B------:R-:W-:Y:S01]  /*21e0*/  ISETP.GE.AND P0, PT, R162, 0x9, PT ;  /* 0x00000009a200780c */ /* 0x000fe20003f06270 */
[----:B------:R-:W-:Y:S02]  /*21f0*/  IMAD R12, R3, R156, RZ ;  /* 0x0000009c030c7224 */ /* 0x000fe400078e02ff */
[----:B------:R-:W-:-:S04]  /*2200*/  IMAD.WIDE.U32 R10, R163, R158, R10 ;  /* 0x0000009ea30a7225 */ /* 0x000fc800078e000a */
[----:B------:R-:W-:Y:S01]  /*2210*/  @!P5 IMAD R3, R24, R155, R12 ;  /* 0x0000009b1803d224 */ /* 0x000fe200078e020c */
[----:B------:R-:W-:Y:S01]  /*2220*/  IADD3 R10, P3, P4, R20, R160, R10 ;  /* 0x000000a0140a7210 */ /* 0x000fe20007c7e00a */
[----:B------:R-:W-:-:S03]  /*2230*/  IMAD.IADD R13, R13, 0x1, R11 ;  /* 0x000000010d0d7824 */ /* 0x000fc600078e020b */
[----:B------:R1:W-:Y:S01]  /*2240*/  @!P5 STG.E.U8 desc[UR36][R4.64], R3 ;  /* 0x000000030400d986 */ /* 0x0003e2000c101124 */
[----:B------:R-:W-:Y:S08]  /*2250*/  @P2 BRA `(.L_x_40) ;  /* 0x00000000000c2947 */ /* 0x000ff00003800000 */
[----:B--2---:R-:W1:Y:S02]  /*2260*/  LDG.E.U8 R157, desc[UR36][R8.64+0x1] ;  /* 0x00000124089d7981 */ /* 0x004e64000c1e1100 */
[----:B-1----:R-:W-:-:S05]  /*2270*/  PRMT R3, R157, 0x8880, RZ ;  /* 0x000088809d037816 */ /* 0x002fca00000000ff */
[----:B------:R-:W-:-:S07]  /*2280*/  IMAD R12, R3, R156, RZ ;  /* 0x0000009c030c7224 */ /* 0x000fce00078e02ff */
.L_x_40:
[----:B------:R-:W-:Y:S05]  /*2290*/  BSYNC B1 ;  /* 0x0000000000017941 */ /* 0x000fea0003800000 */
.L_x_39:
[C---:B------:R-:W-:Y:S01]  /*22a0*/  ISETP.LT.OR P5, PT, R0.reuse, 0x1, !P0 ;  /* 0x000000010000780c */ /* 0x040fe200047a1670 */
[----:B------:R-:W-:Y:S01]  /*22b0*/  @!P2 IMAD R25, R25, R155, R12 ;  /* 0x0000009b1919a224 */ /* 0x000fe200078e020c */
[----:B------:R-:W-:Y:S01]  /*22c0*/  BSSY B1, `(.L_x_41) ;  /* 0x000000a000017945 */ /* 0x000fe20003800000 */
[----:B------:R-:W-:Y:S02]  /*22d0*/  IADD3.X R11, R15, R161, R13, P3, P4 ;  /* 0x000000a10f0b7210 */ /* 0x000fe40001fe840d */
[C---:B------:R-:W-:Y:S01]  /*22e0*/  ISETP.LT.OR P3, PT, R0.reuse, 0x2, !P0 ;  /* 0x000000020000780c */ /* 0x040fe20004761670 */
[----:B------:R3:W-:Y:S01]  /*22f0*/  @!P2 STG.E.U8 desc[UR36][R4.64+0x1], R25 ;  /* 0x000001190400a986 */ /* 0x0007e2000c101124 */
[C---:B------:R-:W-:Y:S02]  /*2300*/  ISETP.LT.OR P4, PT, R0.reuse, 0x9, !P1 ;  /* 0x000000090000780c */ /* 0x040fe40004f81670 */
[----:B------:R-:W-:-:S04]  /*2310*/  ISETP.LT.OR P2, PT, R0, 0xa, !P1 ;  /* 0x0000000a0000780c */ /* 0x000fc80004f41670 */
[----:B------:R-:W-:Y:S09]  /*2320*/  @P5 BRA `(.L_x_42) ;  /* 0x00000000000c5947 */ /* 0x000ff20003800000 */
[----:B--2---:R-:W1:Y:S02]  /*2330*/  LDG.E.U8 R157, desc[UR36][R10.64] ;  /* 0x000000240a9d7981 */ /* 0x004e64000c1e1100 */
[----:B-1----:R-:W-:-:S05]  /*2340*/  PRMT R3, R157, 0x8880, RZ ;  /* 0x000088809d037816 */ /* 0x002fca00000000ff */
[----:B------:R-:W-:-:S07]  /*2350*/  IMAD R12, R3, R156, RZ ;  /* 0x0000009c030c7224 */ /* 0x000fce00078e02ff */
.L_x_42:
[----:B------:R-:W-:Y:S05]  /*2360*/  BSYNC B1 ;  /* 0x0000000000017941 */ /* 0x000fea0003800000 */
.L_x_41:
[----:B-1----:R-:W-:Y:S01]  /*2370*/  @!P5 IMAD R3, R26, R155, R12 ;  /* 0x0000009b1a03d224 */ /* 0x002fe200078e020c */
[----:B------:R-:W-:Y:S04]  /*2380*/  BSSY B1, `(.L_x_43) ;  /* 0x0000006000017945 */ /* 0x000fe80003800000 */
[----:B------:R1:W-:Y:S01]  /*2390*/  @!P5 STG.E.U8 desc[UR36][R6.64], R3 ;  /* 0x000000030600d986 */ /* 0x0003e2000c101124 */
[----:B------:R-:W-:Y:S05]  /*23a0*/  @P3 BRA `(.L_x_44) ;  /* 0x00000000000c3947 */ /* 0x000fea0003800000 */
[----:B--2---:R-:W1:Y:S02]  /*23b0*/  LDG.E.U8 R157, desc[UR36][R10.64+0x1] ;  /* 0x000001240a9d7981 */ /* 0x004e64000c1e1100 */
[----:B-1----:R-:W-:-:S05]  /*23c0*/  PRMT R3, R157, 0x8880, RZ ;  /* 0x000088809d037816 */ /* 0x002fca00000000ff */
[----:B------:R-:W-:-:S07]  /*23d0*/  IMAD R12, R3, R156, RZ ;  /* 0x0000009c030c7224 */ /* 0x000fce00078e02ff */
.L_x_44:
[----:B------:R-:W-:Y:S05]  /*23e0*/  BSYNC B1 ;  /* 0x0000000000017941 */ /* 0x000fea0003800000 */
.L_x_43:
[----:B------:R-:W-:Y:S01]  /*23f0*/  @!P3 IMAD R27, R27, R155, R12 ;  /* 0x0000009b1b1bb224 */ /* 0x000fe200078e020c */
[----:B------:R-:W-:Y:S04]  /*2400*/  BSSY B1, `(.L_x_45) ;  /* 0x0000006000017945 */ /* 0x000fe80003800000 */
[----:B------:R4:W-:Y:S01]  /*2410*/  @!P3 STG.E.U8 desc[UR36][R6.64+0x1], R27 ;  /* 0x0000011b0600b986 */ /* 0x0009e2000c101124 */
[----:B------:R-:W-:Y:S05]  /*2420*/  @P4 BRA `(.L_x_46) ;  /* 0x00000000000c4947 */ /* 0x000fea0003800000 */
[----:B--2---:R-:W1:Y:S02]  /*2430*/  LDG.E.U8 R157, desc[UR36][R8.64+0x8] ;  /* 0x00000824089d7981 */ /* 0x004e64000c1e1100 */
[----:B-1----:R-:W-:-:S05]  /*2440*/  PRMT R3, R157, 0x8880, RZ ;  /* 0x000088809d037816 */ /* 0x002fca00000000ff */
[----:B------:R-:W-:-:S07]  /*2450*/  IMAD R12, R3, R156, RZ ;  /* 0x0000009c030c7224 */ /* 0x000fce00078e02ff */
.L_x_46:
[----:B------:R-:W-:Y:S05]  /*2460*/  BSYNC B1 ;  /* 0x0000000000017941 */ /* 0x000fea0003800000 */
.L_x_45:
[----:B-1----:R-:W-:Y:S01]  /*2470*/  @!P4 IMAD R3, R28, R155, R12 ;  /* 0x0000009b1c03c224 */ /* 0x002fe200078e020c */
[----:B------:R-:W-:Y:S04]  /*2480*/  BSSY B1, `(.L_x_47) ;  /* 0x0000006000017945 */ /* 0x000fe80003800000 */
[----:B------:R1:W-:Y:S01]  /*2490*/  @!P4 STG.E.U8 desc[UR36][R4.64+0x8], R3 ;  /* 0x000008030400c986 */ /* 0x0003e2000c101124 */
[----:B------:R-:W-:Y:S05]  /*24a0*/  @P2 BRA `(.L_x_48) ;  /* 0x00000000000c2947 */ /* 0x000fea0003800000 */
[----:B--2---:R-:W1:Y:S02]  /*24b0*/  LDG.E.U8 R157, desc[UR36][R8.64+0x9] ;  /* 0x00000924089d7981 */ /* 0x004e64000c1e1100 */
[----:B-1----:R-:W-:-:S05]  /*24c0*/  PRMT R3, R157, 0x8880, RZ ;  /* 0x000088809d037816 */ /* 0x002fca00000000ff */
[----:B------:R-:W-:-:S07]  /*24d0*/  IMAD R12, R3, R156, RZ ;  /* 0x0000009c030c7224 */ /* 0x000fce00078e02ff */
.L_x_48:
[----:B------:R-:W-:Y:S05]  /*24e0*/  BSYNC B1 ;  /* 0x0000000000017941 */ /* 0x000fea0003800000 */
.L_x_47:
[C---:B------:R-:W-:Y:S01]  /*24f0*/  ISETP.LT.OR P4, PT, R0.reuse, 0x9, !P0 ;  /* 0x000000090000780c */ /* 0x040fe20004781670 */
[----:B------:R-:W-:Y:S01]  /*2500*/  @!P2 IMAD R29, R29, R155, R12 ;  /* 0x0000009b1d1da224 */ /* 0x000fe200078e020c */
[----:B------:R-:W-:Y:S01]  /*2510*/  BSSY B1, `(.L_x_49) ;  /* 0x0000009000017945 */ /* 0x000fe20003800000 */
[C---:B------:R-:W-:Y:S02]  /*2520*/  ISETP.LT.OR P3, PT, R0.reuse, 0xa, !P0 ;  /* 0x0000000a0000780c */ /* 0x040fe40004761670 */
[C---:B------:R-:W-:Y:S01]  /*2530*/  ISETP.LT.OR P5, PT, R0.reuse, 0x11, !P1 ;  /* 0x000000110000780c */ /* 0x040fe20004fa1670 */
[----:B------:R0:W-:Y:S01]  /*2540*/  @!P2 STG.E.U8 desc[UR36][R4.64+0x9], R29 ;  /* 0x0000091d0400a986 */ /* 0x0001e2000c101124 */
[----:B------:R-:W-:-:S06]  /*2550*/  ISETP.LT.OR P2, PT, R0, 0x12, !P1 ;  /* 0x000000120000780c */ /* 0x000fcc0004f41670 */
[----:B------:R-:W-:Y:S07]  /*2560*/  @P4 BRA `(.L_x_50) ;  /* 0x00000000000c4947 */ /* 0x000fee0003800000 */
[----:B--2---:R-:W1:Y:S02]  /*2570*/  LDG.E.U8 R157, desc[UR36][R10.64+0x8] ;  /* 0x000008240a9d7981 */ /* 0x004e64000c1e1100 */
[----:B-1----:R-:W-:-:S05]  /*2580*/  PRMT R3, R157, 0x8880, RZ ;  /* 0x000088809d037816 */ /* 0x002fca00000000ff */
[----:B------:R-:W-:-:S07]  /*2590*/  IMAD R12, R3, R156, RZ ;  /* 0x0000009c030c7224 */ /* 0x000fce00078e02ff */
.L_x_50:
[----:B------:R-:W-:Y:S05]  /*25a0*/  BSYNC B1 ;  /* 0x0000000000017941 */ /* 0x000fea0003800000 */
.L_x_49:
[----:B-1----:R-:W-:Y:S01]  /*25b0*/  @!P4 IMAD R3, R30, R155, R12 ;  /* 0x0000009b1e03c224 */ /* 0x002fe200078e020c */
[----:B------:R-:W-:Y:S04]  /*25c0*/  BSSY B1, `(.L_x_51) ;  /* 0x0000006000017945 */ /* 0x000fe80003800000 */
[----:B------:R1:W-:Y:S01]  /*25d0*/  @!P4 STG.E.U8 desc[UR36][R6.64+0x8], R3 ;  /* 0x000008030600c986 */ /* 0x0003e2000c101124 */
[----:B------:R-:W-:Y:S05]  /*25e0*/  @P3 BRA `(.L_x_52) ;  /* 0x00000000000c3947 */ /* 0x000fea0003800000 */
[----:B--2---:R-:W1:Y:S02]  /*25f0*/  LDG.E.U8 R157, desc[UR36][R10.64+0x9] ;  /* 0x000009240a9d7981 */ /* 0x004e64000c1e1100 */
[----:B-1----:R-:W-:-:S05]  /*2600*/  PRMT R3, R157, 0x8880, RZ ;  /* 0x000088809d037816 */ /* 0x002fca00000000ff */
[----:B------:R-:W-:-:S07]  /*2610*/  IMAD R12, R3, R156, RZ ;  /* 0x0000009c030c7224 */ /* 0x000fce00078e02ff */
.L_x_52:
[----:B------:R-:W-:Y:S05]  /*2620*/  BSYNC B1 ;  /* 0x0000000000017941 */ /* 0x000fea0003800000 */
.L_x_51:
[----:B------:R-:W-:Y:S01]  /*2630*/  @!P3 IMAD R31, R31, R155, R12 ;  /* 0x0000009b1f1fb224 */ /* 0x000fe200078e020c */
[----:B------:R-:W-:Y:S04]  /*2640*/  BSSY B1, `(.L_x_53) ;  /* 0x0000006000017945 */ /* 0x000fe80003800000 */
[----:B------:R0:W-:Y:S01]  /*2650*/  @!P3 STG.E.U8 desc[UR36][R6.64+0x9], R31 ;  /* 0x0000091f0600b986 */ /* 0x0001e2000c101124 */
[----:B------:R-:W-:Y:S05]  /*2660*/  @P5 BRA `(.L_x_54) ;  /* 0x00000000000c5947 */ /* 0x000fea0003800000 */
[----:B--2---:R-:W1:Y:S02]  /*2670*/  LDG.E.U8 R157, desc[UR36][R8.64+0x10] ;  /* 0x00001024089d7981 */ /* 0x004e64000c1e1100 */
[----:B-1----:R-:W-:-:S05]  /*2680*/  PRMT R3, R157, 0x8880, RZ ;  /* 0x000088809d037816 */ /* 0x002fca00000000ff */
[----:B------:R-:W-:-:S07]  /*2690*/  IMAD R12, R3, R156, RZ ;  /* 0x0000009c030c7224 */ /* 0x000fce00078e02ff */
.L_x_54:
[----:B------:R-:W-:Y:S05]  /*26a0*/  BSYNC B1 ;  /* 0x0000000000017941 */ /* 0x000fea0003800000 */
.L_x_53:
[----:B-1----:R-:W-:Y:S01]  /*26b0*/  @!P5 IMAD R3, R32, R155, R12 ;  /* 0x0000009b2003d224 */ /* 0x002fe200078e020c */
[----:B------:R-:W-:Y:S04]  /*26c0*/  BSSY B1, `(.L_x_55) ;  /* 0x0000006000017945 */ /* 0x000fe80003800000 */
[----:B------:R1:W-:Y:S01]  /*26d0*/  @!P5 STG.E.U8 desc[UR36][R4.64+0x10], R3 ;  /* 0x000010030400d986 */ /* 0x0003e2000c101124 */
[----:B------:R-:W-:Y:S05]  /*26e0*/  @P2 BRA `(.L_x_56) ;  /* 0x00000000000c2947 */ /* 0x000fea0003800000 */
[----:B--2---:R-:W1:Y:S02]  /*26f0*/  LDG.E.U8 R157, desc[UR36][R8.64+0x11] ;  /* 0x00001124089d7981 */ /* 0x004e64000c1e1100 */
[----:B-1----:R-:W-:-:S05]  /*2700*/  PRMT R3, R157, 0x8880, RZ ;  /* 0x000088809d037816 */ /* 0x002fca00000000ff */
[----:B------:R-:W-:-:S07]  /*2710*/  IMAD R12, R3, R156, RZ ;  /* 0x0000009c030c7224 */ /* 0x000fce00078e02ff */
.L_x_56:
[----:B------:R-:W-:Y:S05]  /*2720*/  BSYNC B1 ;  /* 0x0000000000017941 */ /* 0x000fea0003800000 */
.L_x_55:
        /* <DEDUP_REMOVED lines=11> */
.L_x_58:
[----:B------:R-:W-:Y:S05]  /*27e0*/  BSYNC B1 ;  /* 0x0000000000017941 */ /* 0x000fea0003800000 */
.L_x_57:
[----:B-1----:R-:W-:Y:S01]  /*27f0*/  @!P4 IMAD R3, R34, R155, R12 ;  /* 0x0000009b2203c224 */ /* 0x002fe200078e020c */
[----:B------:R-:W-:Y:S04]  /*2800*/  BSSY B1, `(.L_x_59) ;  /* 0x0000006000017945 */ /* 0x000fe80003800000 */
[----:B------:R1:W-:Y:S01]  /*2810*/  @!P4 STG.E.U8 desc[UR36][R6.64+0x10], R3 ;  /* 0x000010030600c986 */ /* 0x0003e2000c101124 */
[----:B------:R-:W-:Y:S05]  /*2820*/  @P3 BRA `(.L_x_60) ;  /* 0x00000000000c3947 */ /* 0x000fea0003800000 */
[----:B--2---:R-:W1:Y:S02]  /*2830*/  LDG.E.U8 R157, desc[UR36][R10.64+0x11] ;  /* 0x000011240a9d7981 */ /* 0x004e64000c1e1100 */
[----:B-1----:R-:W-:-:S05]  /*2840*/  PRMT R3, R157, 0x8880, RZ ;  /* 0x000088809d037816 */ /* 0x002fca00000000ff */
[----:B------:R-:W-:-:S07]  /*2850*/  IMAD R12, R3, R156, RZ ;  /* 0x0000009c030c7224 */ /* 0x000fce00078e02ff */
.L_x_60:
[----:B------:R-:W-:Y:S05]  /*2860*/  BSYNC B1 ;  /* 0x0000000000017941 */ /* 0x000fea0003800000 */
.L_x_59:
[----:B------:R-:W-:Y:S01]  /*2870*/  @!P3 IMAD R35, R35, R155, R12 ;  /* 0x0000009b2323b224 */ /* 0x000fe200078e020c */
[----:B------:R-:W-:Y:S04]  /*2880*/  BSSY B1, `(.L_x_61) ;  /* 0x0000006000017945 */ /* 0x000fe80003800000 */
[----:B------:R0:W-:Y:S01]  /*2890*/  @!P3 STG.E.U8 desc[UR36][R6.64+0x11], R35 ;  /* 0x000011230600b986 */ /* 0x0001e2000c101124 */
[----:B------:R-:W-:Y:S05]  /*28a0*/  @P5 BRA `(.L_x_62) ;  /* 0x00000000000c5947 */ /* 0x000fea0003800000 */
[----:B--2---:R-:W1:Y:S02]  /*28b0*/  LDG.E.U8 R157, desc[UR36][R8.64+0x18] ;  /* 0x00001824089d7981 */ /* 0x004e64000c1e1100 */
[----:B-1----:R-:W-:-:S05]  /*28c0*/  PRMT R3, R157, 0x8880, RZ ;  /* 0x000088809d037816 */ /* 0x002fca00000000ff */
[----:B------:R-:W-:-:S07]  /*28d0*/  IMAD R12, R3, R156, RZ ;  /* 0x0000009c030c7224 */ /* 0x000fce00078e02ff */
.L_x_62:
[----:B------:R-:W-:Y:S05]  /*28e0*/  BSYNC B1 ;  /* 0x0000000000017941 */ /* 0x000fea0003800000 */
.L_x_61:
[----:B-1----:R-:W-:Y:S01]  /*28f0*/  @!P5 IMAD R3, R36, R155, R12 ;  /* 0x0000009b2403d224 */ /* 0x002fe200078e020c */
[----:B------:R-:W-:Y:S04]  /*2900*/  BSSY B1, `(.L_x_63) ;  /* 0x0000006000017945 */ /* 0x000fe80003800000 */
[----:B------:R1:W-:Y:S01]  /*2910*/  @!P5 STG.E.U8 desc[UR36][R4.64+0x18], R3 ;  /* 0x000018030400d986 */ /* 0x0003e2000c101124 */
[----:B------:R-:W-:Y:S05]  /*2920*/  @P2 BRA `(.L_x_64) ;  /* 0x00000000000c2947 */ /* 0x000fea0003800000 */
[----:B--2---:R-:W1:Y:S02]  /*2930*/  LDG.E.U8 R157, desc[UR36][R8.64+0x19] ;  /* 0x00001924089d7981 */ /* 0x004e64000c1e1100 */
[----:B-1----:R-:W-:-:S05]  /*2940*/  PRMT R3, R157, 0x8880, RZ ;  /* 0x000088809d037816 */ /* 0x002fca00000000ff */
[----:B------:R-:W-:-:S07]  /*2950*/  IMAD R12, R3, R156, RZ ;  /* 0x0000009c030c7224 */ /* 0x000fce00078e02ff */
.L_x_64:
[----:B------:R-:W-:Y:S05]  /*2960*/  BSYNC B1 ;  /* 0x0000000000017941 */ /* 0x000fea0003800000 */
.L_x_63:
        /* <DEDUP_REMOVED lines=11> */
.L_x_66:
[----:B------:R-:W-:Y:S05]  /*2a20*/  BSYNC B1 ;  /* 0x0000000000017941 */ /* 0x000fea0003800000 */
.L_x_65:
[----:B-1----:R-:W-:Y:S01]  /*2a30*/  @!P4 IMAD R3, R38, R155, R12 ;  /* 0x0000009b2603c224 */ /* 0x002fe200078e020c */
[----:B------:R-:W-:Y:S04]  /*2a40*/  BSSY B1, `(.L_x_67) ;  /* 0x0000006000017945 */ /* 0x000fe80003800000 */
[----:B------:R1:W-:Y:S01]  /*2a50*/  @!P4 STG.E.U8 desc[UR36][R6.64+0x18], R3 ;  /* 0x000018030600c986 */ /* 0x0003e2000c101124 */
[----:B------:R-:W-:Y:S05]  /*2a60*/  @P3 BRA `(.L_x_68) ;  /* 0x00000000000c3947 */ /* 0x000fea0003800000 */
[----:B--2---:R-:W1:Y:S02]  /*2a70*/  LDG.E.U8 R157, desc[UR36][R10.64+0x19] ;  /* 0x000019240a9d7981 */ /* 0x004e64000c1e1100 */
[----:B-1----:R-:W-:-:S05]  /*2a80*/  PRMT R3, R157, 0x8880, RZ ;  /* 0x000088809d037816 */ /* 0x002fca00000000ff */
[----:B------:R-:W-:-:S07]  /*2a90*/  IMAD R12, R3, R156, RZ ;  /* 0x0000009c030c7224 */ /* 0x000fce00078e02ff */
.L_x_68:
[----:B------:R-:W-:Y:S05]  /*2aa0*/  BSYNC B1 ;  /* 0x0000000000017941 */ /* 0x000fea0003800000 */
.L_x_67:
[----:B------:R-:W-:Y:S01]  /*2ab0*/  @!P3 IMAD R39, R39, R155, R12 ;  /* 0x0000009b2727b224 */ /* 0x000fe200078e020c */
[----:B------:R-:W-:Y:S04]  /*2ac0*/  BSSY B1, `(.L_x_69) ;  /* 0x0000006000017945 */ /* 0x000fe80003800000 */
[----:B------:R0:W-:Y:S01]  /*2ad0*/  @!P3 STG.E.U8 desc[UR36][R6.64+0x19], R39 ;  /* 0x000019270600b986 */ /* 0x0001e2000c101124 */
[----:B------:R-:W-:Y:S05]  /*2ae0*/  @P5 BRA `(.L_x_70) ;  /* 0x00000000000c5947 */ /* 0x000fea0003800000 */
[----:B--2---:R-:W1:Y:S02]  /*2af0*/  LDG.E.U8 R157, desc[UR36][R8.64+0x20] ;  /* 0x00002024089d7981 */ /* 0x004e64000c1e1100 */
[----:B-1----:R-:W-:-:S05]  /*2b00*/  PRMT R3, R157, 0x8880, RZ ;  /* 0x000088809d037816 */ /* 0x002fca00000000ff */
[----:B------:R-:W-:-:S07]  /*2b10*/  IMAD R12, R3, R156, RZ ;  /* 0x0000009c030c7224 */ /* 0x000fce00078e02ff */
.L_x_70:
[----:B------:R-:W-:Y:S05]  /*2b20*/  BSYNC B1 ;  /* 0x0000000000017941 */ /* 0x000fea0003800000 */
.L_x_69:
[----:B-1----:R-:W-:Y:S01]  /*2b30*/  @!P5 IMAD R3, R40, R155, R12 ;  /* 0x0000009b2803d224 */ /* 0x002fe200078e020c */
[----:B------:R-:W-:Y:S04]  /*2b40*/  BSSY B1, `(.L_x_71) ;  /* 0x0000006000017945 */ /* 0x000fe80003800000 */
[----:B------:R1:W-:Y:S01]  /*2b50*/  @!P5 STG.E.U8 desc[UR36][R4.64+0x20], R3 ;  /* 0x000020030400d986 */ /* 0x0003e2000c101124 */
[----:B------:R-:W-:Y:S05]  /*2b60*/  @P2 BRA `(.L_x_72) ;  /* 0x00000000000c2947 */ /* 0x000fea0003800000 */
[----:B--2---:R-:W1:Y:S02]  /*2b70*/  LDG.E.U8 R157, desc[UR36][R8.64+0x21] ;  /* 0x00002124089d7981 */ /* 0x004e64000c1e1100 */
[----:B-1----:R-:W-:-:S05]  /*2b80*/  PRMT R3, R157, 0x8880, RZ ;  /* 0x000088809d037816 */ /* 0x002fca00000000ff */
[----:B------:R-:W-:-:S07]  /*2b90*/  IMAD R12, R3, R156, RZ ;  /* 0x0000009c030c7224 */ /* 0x000fce00078e02ff */
.L_x_72:
[----:B------:R-:W-:Y:S05]  /*2ba0*/  BSYNC B1 ;  /* 0x0000000000017941 */ /* 0x000fea0003800000 */
.L_x_71:
        /* <DEDUP_REMOVED lines=11> */
.L_x_74:
[----:B------:R-:W-:Y:S05]  /*2c60*/  BSYNC B1 ;  /* 0x0000000000017941 */ /* 0x000fea0003800000 */
.L_x_73:
[----:B-1----:R-:W-:Y:S01]  /*2c70*/  @!P4 IMAD R3, R42, R155, R12 ;  /* 0x0000009b2a03c224 */ /* 0x002fe200078e020c */
[----:B------:R-:W-:Y:S04]  /*2c80*/  BSSY B1, `(.L_x_75) ;  /* 0x0000006000017945 */ /* 0x000fe80003800000 */
[----:B------:R1:W-:Y:S01]  /*2c90*/  @!P4 STG.E.U8 desc[UR36][R6.64+0x20], R3 ;  /* 0x000020030600c986 */ /* 0x0003e2000c101124 */
[----:B------:R-:W-:Y:S05]  /*2ca0*/  @P3 BRA `(.L_x_76) ;  /* 0x00000000000c3947 */ /* 0x000fea0003800000 */
[----:B--2---:R-:W1:Y:S02]  /*2cb0*/  LDG.E.U8 R157, desc[UR36][R10.64+0x21] ;  /* 0x000021240a9d7981 */ /* 0x004e64000c1e1100 */
[----:B-1----:R-:W-:-:S05]  /*2cc0*/  PRMT R3, R157, 0x8880, RZ ;  /* 0x000088809d037816 */ /* 0x002fca00000000ff */
[----:B------:R-:W-:-:S07]  /*2cd0*/  IMAD R12, R3, R156, RZ ;  /* 0x0000009c030c7224 */ /* 0x000fce00078e02ff */
.L_x_76:
[----:B------:R-:W-:Y:S05]  /*2ce0*/  BSYNC B1 ;  /* 0x0000000000017941 */ /* 0x000fea0003800000 */
.L_x_75:
[----:B------:R-:W-:Y:S01]  /*2cf0*/  @!P3 IMAD R43, R43, R155, R12 ;  /* 0x0000009b2b2bb224 */ /* 0x000fe200078e020c */
[----:B------:R-:W-:Y:S04]  /*2d00*/  BSSY B1, `(.L_x_77) ;  /* 0x0000006000017945 */ /* 0x000fe80003800000 */
[----:B------:R0:W-:Y:S01]  /*2d10*/  @!P3 STG.E.U8 desc[UR36][R6.64+0x21], R43 ;  /* 0x0000212b0600b986 */ /* 0x0001e2000c101124 */
[----:B------:R-:W-:Y:S05]  /*2d20*/  @P5 BRA `(.L_x_78) ;  /* 0x00000000000c5947 */ /* 0x000fea0003800000 */
[----:B--2---:R-:W1:Y:S02]  /*2d30*/  LDG.E.U8 R157, desc[UR36][R8.64+0x28] ;  /* 0x00002824089d7981 */ /* 0x004e64000c1e1100 */
[----:B-1----:R-:W-:-:S05]  /*2d40*/  PRMT R3, R157, 0x8880, RZ ;  /* 0x000088809d037816 */ /* 0x002fca00000000ff */
[----:B------:R-:W-:-:S07]  /*2d50*/  IMAD R12, R3, R156, RZ ;  /* 0x0000009c030c7224 */ /* 0x000fce00078e02ff */
.L_x_78:
[----:B------:R-:W-:Y:S05]  /*2d60*/  BSYNC B1 ;  /* 0x0000000000017941 */ /* 0x000fea0003800000 */
.L_x_77:
[----:B-1----:R-:W-:Y:S01]  /*2d70*/  @!P5 IMAD R3, R44, R155, R12 ;  /* 0x0000009b2c03d224 */ /* 0x002fe200078e020c */
[----:B------:R-:W-:Y:S04]  /*2d80*/  BSSY B1, `(.L_x_79) ;  /* 0x0000006000017945 */ /* 0x000fe80003800000 */
[----:B------:R1:W-:Y:S01]  /*2d90*/  @!P5 STG.E.U8 desc[UR36][R4.64+0x28], R3 ;  /* 0x000028030400d986 */ /* 0x0003e2000c101124 */
[----:B------:R-:W-:Y:S05]  /*2da0*/  @P2 BRA `(.L_x_80) ;  /* 0x00000000000c2947 */ /* 0x000fea0003800000 */
[----:B--2---:R-:W1:Y:S02]  /*2db0*/  LDG.E.U8 R157, desc[UR36][R8.64+0x29] ;  /* 0x00002924089d7981 */ /* 0x004e64000c1e1100 */
[----:B-1----:R-:W-:-:S05]  /*2dc0*/  PRMT R3, R157, 0x8880, RZ ;  /* 0x000088809d037816 */ /* 0x002fca00000000ff */
[----:B------:R-:W-:-:S07]  /*2dd0*/  IMAD R12, R3, R156, RZ ;  /* 0x0000009c030c7224 */ /* 0x000fce00078e02ff */
.L_x_80:
[----:B------:R-:W-:Y:S05]  /*2de0*/  BSYNC B1 ;  /* 0x0000000000017941 */ /* 0x000fea0003800000 */
.L_x_79:
        /* <DEDUP_REMOVED lines=11> */
.L_x_82:
[----:B------:R-:W-:Y:S05]  /*2ea0*/  BSYNC B1 ;  /* 0x0000000000017941 */ /* 0x000fea0003800000 */
.L_x_81:
[----:B-1----:R-:W-:Y:S01]  /*2eb0*/  @!P4 IMAD R3, R46, R155, R12 ;  /* 0x0000009b2e03c224 */ /* 0x002fe200078e020c */
[----:B------:R-:W-:Y:S04]  /*2ec0*/  BSSY B1, `(.L_x_83) ;  /* 0x0000006000017945 */ /* 0x000fe80003800000 */
[----:B------:R1:W-:Y:S01]  /*2ed0*/  @!P4 STG.E.U8 desc[UR36][R6.64+0x28], R3 ;  /* 0x000028030600c986 */ /* 0x0003e2000c101124 */
[----:B------:R-:W-:Y:S05]  /*2ee0*/  @P3 BRA `(.L_x_84) ;  /* 0x00000000000c3947 */ /* 0x000fea0003800000 */
[----:B--2---:R-:W1:Y:S02]  /*2ef0*/  LDG.E.U8 R157, desc[UR36][R10.64+0x29] ;  /* 0x000029240a9d7981 */ /* 0x004e64000c1e1100 */
[----:B-1----:R-:W-:-:S05]  /*2f00*/  PRMT R3, R157, 0x8880, RZ ;  /* 0x000088809d037816 */ /* 0x002fca00000000ff */
[----:B------:R-:W-:-:S07]  /*2f10*/  IMAD R12, R3, R156, RZ ;  /* 0x0000009c030c7224 */ /* 0x000fce00078e02ff */
.L_x_84:
[----:B------:R-:W-:Y:S05]  /*2f20*/  BSYNC B1 ;  /* 0x0000000000017941 */ /* 0x000fea0003800000 */
.L_x_83:
[----:B------:R-:W-:Y:S01]  /*2f30*/  @!P3 IMAD R47, R47, R155, R12 ;  /* 0x0000009b2f2fb224 */ /* 0x000fe200078e020c */
[----:B------:R-:W-:Y:S04]  /*2f40*/  BSSY B1, `(.L_x_85) ;  /* 0x0000006000017945 */ /* 0x000fe80003800000 */
[----:B------:R0:W-:Y:S01]  /*2f50*/  @!P3 STG.E.U8 desc[UR36][R6.64+0x29], R47 ;  /* 0x0000292f0600b986 */ /* 0x0001e2000c101124 */
[----:B------:R-:W-:Y:S05]  /*2f60*/  @P5 BRA `(.L_x_86) ;  /* 0x00000000000c5947 */ /* 0x000fea0003800000 */
[----:B--2---:R-:W1:Y:S02]  /*2f70*/  LDG.E.U8 R157, desc[UR36][R8.64+0x30] ;  /* 0x00003024089d7981 */ /* 0x004e64000c1e1100 */
[----:B-1----:R-:W-:-:S05]  /*2f80*/  PRMT R3, R157, 0x8880, RZ ;  /* 0x000088809d037816 */ /* 0x002fca00000000ff */
[----:B------:R-:W-:-:S07]  /*2f90*/  IMAD R12, R3, R156, RZ ;  /* 0x0000009c030c7224 */ /* 0x000fce00078e02ff */
.L_x_86:
[----:B------:R-:W-:Y:S05]  /*2fa0*/  BSYNC B1 ;  /* 0x0000000000017941 */ /* 0x000fea0003800000 */
.L_x_85:
[----:B-1----:R-:W-:Y:S01]  /*2fb0*/  @!P5 IMAD R3, R48, R155, R12 ;  /* 0x0000009b3003d224 */ /* 0x002fe200078e020c */
[----:B------:R-:W-:Y:S04]  /*2fc0*/  BSSY B1, `(.L_x_87) ;  /* 0x0000006000017945 */ /* 0x000fe80003800000 */
[----:B------:R1:W-:Y:S01]  /*2fd0*/  @!P5 STG.E.U8 desc[UR36][R4.64+0x30], R3 ;  /* 0x000030030400d986 */ /* 0x0003e2000c101124 */
[----:B------:R-:W-:Y:S05]  /*2fe0*/  @P2 BRA `(.L_x_88) ;  /* 0x00000000000c2947 */ /* 0x000fea0003800000 */
[----:B--2---:R-:W1:Y:S02]  /*2ff0*/  LDG.E.U8 R157, desc[UR36][R8.64+0x31] ;  /* 0x00003124089d7981 */ /* 0x004e64000c1e1100 */
[----:B-1----:R-:W-:-:S05]  /*3000*/  PRMT R3, R157, 0x8880, RZ ;  /* 0x000088809d037816 */ /* 0x002fca00000000ff */
[----:B------:R-:W-:-:S07]  /*3010*/  IMAD R12, R3, R156, RZ ;  /* 0x0000009c030c7224 */ /* 0x000fce00078e02ff */
.L_x_88:
[----:B------:R-:W-:Y:S05]  /*3020*/  BSYNC B1 ;  /* 0x0000000000017941 */ /* 0x000fea0003800000 */
.L_x_87:
        /* <DEDUP_REMOVED lines=11> */
.L_x_90:
[----:B------:R-:W-:Y:S05]  /*30e0*/  BSYNC B1 ;  /* 0x0000000000017941 */ /* 0x000fea0003800000 */
.L_x_89:
[----:B-1----:R-:W-:Y:S01]  /*30f0*/  @!P4 IMAD R3, R50, R155, R12 ;  /* 0x0000009b3203c224 */ /* 0x002fe200078e020c */
[----:B------:R-:W-:Y:S04]  /*3100*/  BSSY B1, `(.L_x_91) ;  /* 0x0000006000017945 */ /* 0x000fe80003800000 */
[----:B------:R1:W-:Y:S01]  /*3110*/  @!P4 STG.E.U8 desc[UR36][R6.64+0x30], R3 ;  /* 0x000030030600c986 */ /* 0x0003e2000c101124 */
[----:B------:R-:W-:Y:S05]  /*3120*/  @P3 BRA `(.L_x_92) ;  /* 0x00000000000c3947 */ /* 0x000fea0003800000 */
[----:B--2---:R-:W1:Y:S02]  /*3130*/  LDG.E.U8 R157, desc[UR36][R10.64+0x31] ;  /* 0x000031240a9d7981 */ /* 0x004e64000c1e1100 */
[----:B-1----:R-:W-:-:S05]  /*3140*/  PRMT R3, R157, 0x8880, RZ ;  /* 0x000088809d037816 */ /* 0x002fca00000000ff */
[----:B------:R-:W-:-:S07]  /*3150*/  IMAD R12, R3, R156, RZ ;  /* 0x0000009c030c7224 */ /* 0x000fce00078e02ff */
.L_x_92:
[----:B------:R-:W-:Y:S05]  /*3160*/  BSYNC B1 ;  /* 0x0000000000017941 */ /* 0x000fea0003800000 */
.L_x_91:
[----:B------:R-:W-:Y:S01]  /*3170*/  @!P3 IMAD R51, R51, R155, R12 ;  /* 0x0000009b3333b224 */ /* 0x000fe200078e020c */
[----:B------:R-:W-:Y:S04]  /*3180*/  BSSY B1, `(.L_x_93) ;  /* 0x0000006000017945 */ /* 0x000fe80003800000 */
[----:B------:R0:W-:Y:S01]  /*3190*/  @!P3 STG.E.U8 desc[UR36][R6.64+0x31], R51 ;  /* 0x000031330600b986 */ /* 0x0001e2000c101124 */
[----:B------:R-:W-:Y:S05]  /*31a0*/  @P5 BRA `(.L_x_94) ;  /* 0x00000000000c5947 */ /* 0x000fea0003800000 */
[----:B--2---:R-:W1:Y:S02]  /*31b0*/  LDG.E.U8 R157, desc[UR36][R8.64+0x38] ;  /* 0x00003824089d7981 */ /* 0x004e64000c1e1100 */
[----:B-1----:R-:W-:-:S05]  /*31c0*/  PRMT R3, R157, 0x8880, RZ ;  /* 0x000088809d037816 */ /* 0x002fca00000000ff */
[----:B------:R-:W-:-:S07]  /*31d0*/  IMAD R12, R3, R156, RZ ;  /* 0x0000009c030c7224 */ /* 0x000fce00078e02ff */
.L_x_94:
[----:B------:R-:W-:Y:S05]  /*31e0*/  BSYNC B1 ;  /* 0x0000000000017941 */ /* 0x000fea0003800000 */
.L_x_93:
[----:B-1----:R-:W-:Y:S01]  /*31f0*/  @!P5 IMAD R3, R52, R155, R12 ;  /* 0x0000009b3403d224 */ /* 0x002fe200078e020c */
[----:B------:R-:W-:Y:S04]  /*3200*/  BSSY B1, `(.L_x_95) ;  /* 0x0000006000017945 */ /* 0x000fe80003800000 */
[----:B------:R1:W-:Y:S01]  /*3210*/  @!P5 STG.E.U8 desc[UR36][R4.64+0x38], R3 ;  /* 0x000038030400d986 */ /* 0x0003e2000c101124 */
[----:B------:R-:W-:Y:S05]  /*3220*/  @P2 BRA `(.L_x_96) ;  /* 0x00000000000c2947 */ /* 0x000fea0003800000 */
[----:B--2---:R-:W1:Y:S02]  /*3230*/  LDG.E.U8 R157, desc[UR36][R8.64+0x39] ;  /* 0x00003924089d7981 */ /* 0x004e64000c1e1100 */
[----:B-1----:R-:W-:-:S05]  /*3240*/  PRMT R3, R157, 0x8880, RZ ;  /* 0x000088809d037816 */ /* 0x002fca00000000ff */
[----:B------:R-:W-:-:S07]  /*3250*/  IMAD R12, R3, R156, RZ ;  /* 0x0000009c030c7224 */ /* 0x000fce00078e02ff */
.L_x_96:
[----:B------:R-:W-:Y:S05]  /*3260*/  BSYNC B1 ;  /* 0x0000000000017941 */ /* 0x000fea0003800000 */
.L_x_95:
        /* <DEDUP_REMOVED lines=11> */
.L_x_98:
[----:B------:R-:W-:Y:S05]  /*3320*/  BSYNC B1 ;  /* 0x0000000000017941 */ /* 0x000fea0003800000 */
.L_x_97:
[----:B-1----:R-:W-:Y:S01]  /*3330*/  @!P4 IMAD R3, R54, R155, R12 ;  /* 0x0000009b3603c224 */ /* 0x002fe200078e020c */
[----:B------:R-:W-:Y:S04]  /*3340*/  BSSY B1, `(.L_x_99) ;  /* 0x0000006000017945 */ /* 0x000fe80003800000 */
[----:B------:R1:W-:Y:S01]  /*3350*/  @!P4 STG.E.U8 desc[UR36][R6.64+0x38], R3 ;  /* 0x000038030600c986 */ /* 0x0003e2000c101124 */
[----:B------:R-:W-:Y:S05]  /*3360*/  @P3 BRA `(.L_x_100) ;  /* 0x00000000000c3947 */ /* 0x000fea0003800000 */
[----:B--2---:R-:W1:Y:S02]  /*3370*/  LDG.E.U8 R157, desc[UR36][R10.64+0x39] ;  /* 0x000039240a9d7981 */ /* 0x004e64000c1e1100 */
[----:B-1----:R-:W-:-:S05]  /*3380*/  PRMT R3, R157, 0x8880, RZ ;  /* 0x000088809d037816 */ /* 0x002fca00000000ff */
[----:B------:R-:W-:-:S07]  /*3390*/  IMAD R12, R3, R156, RZ ;  /* 0x0000009c030c7224 */ /* 0x000fce00078e02ff */
.L_x_100:
[----:B------:R-:W-:Y:S05]  /*33a0*/  BSYNC B1 ;  /* 0x0000000000017941 */ /* 0x000fea0003800000 */
.L_x_99:
[----:B------:R-:W-:Y:S01]  /*33b0*/  @!P3 IMAD R55, R55, R155, R12 ;  /* 0x0000009b3737b224 */ /* 0x000fe200078e020c */
[----:B------:R-:W-:Y:S04]  /*33c0*/  BSSY B1, `(.L_x_101) ;  /* 0x0000006000017945 */ /* 0x000fe80003800000 */
[----:B------:R0:W-:Y:S01]  /*33d0*/  @!P3 STG.E.U8 desc[UR36][R6.64+0x39], R55 ;  /* 0x000039370600b986 */ /* 0x0001e2000c101124 */
[----:B------:R-:W-:Y:S05]  /*33e0*/  @P5 BRA `(.L_x_102) ;  /* 0x00000000000c5947 */ /* 0x000fea0003800000 */
[----:B--2---:R-:W1:Y:S02]  /*33f0*/  LDG.E.U8 R157, desc[UR36][R8.64+0x40] ;  /* 0x00004024089d7981 */ /* 0x004e64000c1e1100 */
[----:B-1----:R-:W-:-:S05]  /*3400*/  PRMT R3, R157, 0x8880, RZ ;  /* 0x000088809d037816 */ /* 0x002fca00000000ff */
[----:B------:R-:W-:-:S07]  /*3410*/  IMAD R12, R3, R156, RZ ;  /* 0x0000009c030c7224 */ /* 0x000fce00078e02ff */
.L_x_102:
[----:B------:R-:W-:Y:S05]  /*3420*/  BSYNC B1 ;  /* 0x0000000000017941 */ /* 0x000fea0003800000 */
.L_x_101:
[----:B-1----:R-:W-:Y:S01]  /*3430*/  @!P5 IMAD R3, R56, R155, R12 ;  /* 0x0000009b3803d224 */ /* 0x002fe200078e020c */
[----:B------:R-:W-:Y:S04]  /*3440*/  BSSY B1, `(.L_x_103) ;  /* 0x0000006000017945 */ /* 0x000fe80003800000 */
[----:B------:R1:W-:Y:S01]  /*3450*/  @!P5 STG.E.U8 desc[UR36][R4.64+0x40], R3 ;  /* 0x000040030400d986 */ /* 0x0003e2000c101124 */
[----:B------:R-:W-:Y:S05]  /*3460*/  @P2 BRA `(.L_x_104) ;  /* 0x00000000000c2947 */ /* 0x000fea0003800000 */
[----:B--2---:R-:W1:Y:S02]  /*3470*/  LDG.E.U8 R157, desc[UR36][R8.64+0x41] ;  /* 0x00004124089d7981 */ /* 0x004e64000c1e1100 */
[----:B-1----:R-:W-:-:S05]  /*3480*/  PRMT R3, R157, 0x8880, RZ ;  /* 0x000088809d037816 */ /* 0x002fca00000000ff */
[----:B------:R-:W-:-:S07]  /*3490*/  IMAD R12, R3, R156, RZ ;  /* 0x0000009c030c7224 */ /* 0x000fce00078e02ff */
.L_x_104:
[----:B------:R-:W-:Y:S05]  /*34a0*/  BSYNC B1 ;  /* 0x0000000000017941 */ /* 0x000fea0003800000 */
.L_x_103:
        /* <DEDUP_REMOVED lines=11> */
.L_x_106:
[----:B------:R-:W-:Y:S05]  /*3560*/  BSYNC B1 ;  /* 0x0000000000017941 */ /* 0x000fea0003800000 */
.L_x_105:
[----:B-1----:R-:W-:Y:S01]  /*3570*/  @!P4 IMAD R3, R58, R155, R12 ;  /* 0x0000009b3a03c224 */ /* 0x002fe200078e020c */
[----:B------:R-:W-:Y:S04]  /*3580*/  BSSY B1, `(.L_x_107) ;  /* 0x0000006000017945 */ /* 0x000fe80003800000 */
[----:B------:R1:W-:Y:S01]  /*3590*/  @!P4 STG.E.U8 desc[UR36][R6.64+0x40], R3 ;  /* 0x000040030600c986 */ /* 0x0003e2000c101124 */
[----:B------:R-:W-:Y:S05]  /*35a0*/  @P3 BRA `(.L_x_108) ;  /* 0x00000000000c3947 */ /* 0x000fea0003800000 */
[----:B--2---:R-:W1:Y:S02]  /*35b0*/  LDG.E.U8 R157, desc[UR36][R10.64+0x41] ;  /* 0x000041240a9d7981 */ /* 0x004e64000c1e1100 */
[----:B-1----:R-:W-:-:S05]  /*35c0*/  PRMT R3, R157, 0x8880, RZ ;  /* 0x000088809d037816 */ /* 0x002fca00000000ff */
[----:B------:R-:W-:-:S07]  /*35d0*/  IMAD R12, R3, R156, RZ ;  /* 0x0000009c030c7224 */ /* 0x000fce00078e02ff */
.L_x_108:
[----:B------:R-:W-:Y:S05]  /*35e0*/  BSYNC B1 ;  /* 0x0000000000017941 */ /* 0x000fea0003800000 */
.L_x_107:
[----:B------:R-:W-:Y:S01]  /*35f0*/  @!P3 IMAD R59, R59, R155, R12 ;  /* 0x0000009b3b3bb224 */ /* 0x000fe200078e020c */
[----:B------:R-:W-:Y:S04]  /*3600*/  BSSY B1, `(.L_x_109) ;  /* 0x0000006000017945 */ /* 0x000fe80003800000 */
[----:B------:R0:W-:Y:S01]  /*3610*/  @!P3 STG.E.U8 desc[UR36][R6.64+0x41], R59 ;  /* 0x0000413b0600b986 */ /* 0x0001e2000c101124 */
[----:B------:R-:W-:Y:S05]  /*3620*/  @P5 BRA `(.L_x_110) ;  /* 0x00000000000c5947 */ /* 0x000fea0003800000 */
[----:B--2---:R-:W1:Y:S02]  /*3630*/  LDG.E.U8 R157, desc[UR36][R8.64+0x48] ;  /* 0x00004824089d7981 */ /* 0x004e64000c1e1100 */
[----:B-1----:R-:W-:-:S05]  /*3640*/  PRMT R3, R157, 0x8880, RZ ;  /* 0x000088809d037816 */ /* 0x002fca00000000ff */
[----:B------:R-:W-:-:S07]  /*3650*/  IMAD R12, R3, R156, RZ ;  /* 0x0000009c030c7224 */ /* 0x000fce00078e02ff */
.L_x_110:
[----:B------:R-:W-:Y:S05]  /*3660*/  BSYNC B1 ;  /* 0x0000000000017941 */ /* 0x000fea0003800000 */
.L_x_109:
[----:B-1----:R-:W-:Y:S01]  /*3670*/  @!P5 IMAD R3, R60, R155, R12 ;  /* 0x0000009b3c03d224 */ /* 0x002fe200078e020c */
[----:B------:R-:W-:Y:S04]  /*3680*/  BSSY B1, `(.L_x_111) ;  /* 0x0000006000017945 */ /* 0x000fe80003800000 */
[----:B------:R1:W-:Y:S01]  /*3690*/  @!P5 STG.E.U8 desc[UR36][R4.64+0x48], R3 ;  /* 0x000048030400d986 */ /* 0x0003e2000c101124 */
[----:B------:R-:W-:Y:S05]  /*36a0*/  @P2 BRA `(.L_x_112) ;  /* 0x00000000000c2947 */ /* 0x000fea0003800000 */
[----:B--2---:R-:W1:Y:S02]  /*36b0*/  LDG.E.U8 R157, desc[UR36][R8.64+0x49] ;  /* 0x00004924089d7981 */ /* 0x004e64000c1e1100 */
[----:B-1----:R-:W-:-:S05]  /*36c0*/  PRMT R3, R157, 0x8880, RZ ;  /* 0x000088809d037816 */ /* 0x002fca00000000ff */
[----:B------:R-:W-:-:S07]  /*36d0*/  IMAD R12, R3, R156, RZ ;  /* 0x0000009c030c7224 */ /* 0x000fce00078e02ff */
.L_x_112:
[----:B------:R-:W-:Y:S05]  /*36e0*/  BSYNC B1 ;  /* 0x0000000000017941 */ /* 0x000fea0003800000 */
.L_x_111:
        /* <DEDUP_REMOVED lines=11> */
.L_x_114:
[----:B------:R-:W-:Y:S05]  /*37a0*/  BSYNC B1 ;  /* 0x0000000000017941 */ /* 0x000fea0003800000 */
.L_x_113:
[----:B-1----:R-:W-:Y:S01]  /*37b0*/  @!P4 IMAD R3, R62, R155, R12 ;  /* 0x0000009b3e03c224 */ /* 0x002fe200078e020c */
[----:B------:R-:W-:Y:S04]  /*37c0*/  BSSY B1, `(.L_x_115) ;  /* 0x0000006000017945 */ /* 0x000fe80003800000 */
[----:B------:R1:W-:Y:S01]  /*37d0*/  @!P4 STG.E.U8 desc[UR36][R6.64+0x48], R3 ;  /* 0x000048030600c986 */ /* 0x0003e2000c101124 */
[----:B------:R-:W-:Y:S05]  /*37e0*/  @P3 BRA `(.L_x_116) ;  /* 0x00000000000c3947 */ /* 0x000fea0003800000 */
[----:B--2---:R-:W1:Y:S02]  /*37f0*/  LDG.E.U8 R157, desc[UR36][R10.64+0x49] ;  /* 0x000049240a9d7981 */ /* 0x004e64000c1e1100 */
[----:B-1----:R-:W-:-:S05]  /*3800*/  PRMT R3, R157, 0x8880, RZ ;  /* 0x000088809d037816 */ /* 0x002fca00000000ff */
[----:B------:R-:W-:-:S07]  /*3810*/  IMAD R12, R3, R156, RZ ;  /* 0x0000009c030c7224 */ /* 0x000fce00078e02ff */
.L_x_116:
[----:B------:R-:W-:Y:S05]  /*3820*/  BSYNC B1 ;  /* 0x0000000000017941 */ /* 0x000fea0003800000 */
.L_x_115:
[----:B------:R-:W-:Y:S01]  /*3830*/  @!P3 IMAD R63, R63, R155, R12 ;  /* 0x0000009b3f3fb224 */ /* 0x000fe200078e020c */
[----:B------:R-:W-:Y:S04]  /*3840*/  BSSY B1, `(.L_x_117) ;  /* 0x0000006000017945 */ /* 0x000fe80003800000 */
[----:B------:R0:W-:Y:S01]  /*3850*/  @!P3 STG.E.U8 desc[UR36][R6.64+0x49], R63 ;  /* 0x0000493f0600b986 */ /* 0x0001e2000c101124 */
[----:B------:R-:W-:Y:S05]  /*3860*/  @P5 BRA `(.L_x_118) ;  /* 0x00000000000c5947 */ /* 0x000fea0003800000 */
[----:B--2---:R-:W1:Y:S02]  /*3870*/  LDG.E.U8 R157, desc[UR36][R8.64+0x50] ;  /* 0x00005024089d7981 */ /* 0x004e64000c1e1100 */
[----:B-1----:R-:W-:-:S05]  /*3880*/  PRMT R3, R157, 0x8880, RZ ;  /* 0x000088809d037816 */ /* 0x002fca00000000ff */
[----:B------:R-:W-:-:S07]  /*3890*/  IMAD R12, R3, R156, RZ ;  /* 0x0000009c030c7224 */ /* 0x000fce00078e02ff */
.L_x_118:
[----:B------:R-:W-:Y:S05]  /*38a0*/  BSYNC B1 ;  /* 0x0000000000017941 */ /* 0x000fea0003800000 */
.L_x_117:
[----:B-1----:R-:W-:Y:S01]  /*38b0*/  @!P5 IMAD R3, R64, R155, R12 ;  /* 0x0000009b4003d224 */ /* 0x002fe200078e020c */
[----:B------:R-:W-:Y:S04]  /*38c0*/  BSSY B1, `(.L_x_119) ;  /* 0x0000006000017945 */ /* 0x000fe80003800000 */
[----:B------:R1:W-:Y:S01]  /*38d0*/  @!P5 STG.E.U8 desc[UR36][R4.64+0x50], R3 ;  /* 0x000050030400d986 */ /* 0x0003e2000c101124 */
[----:B------:R-:W-:Y:S05]  /*38e0*/  @P2 BRA `(.L_x_120) ;  /* 0x00000000000c2947 */ /* 0x000fea0003800000 */
[----:B--2---:R-:W1:Y:S02]  /*38f0*/  LDG.E.U8 R157, desc[UR36][R8.64+0x51] ;  /* 0x00005124089d7981 */ /* 0x004e64000c1e1100 */
[----:B-1----:R-:W-:-:S05]  /*3900*/  PRMT R3, R157, 0x8880, RZ ;  /* 0x000088809d037816 */ /* 0x002fca00000000ff */
[----:B------:R-:W-:-:S07]  /*3910*/  IMAD R12, R3, R156, RZ ;  /* 0x0000009c030c7224 */ /* 0x000fce00078e02ff */
.L_x_120:
[----:B------:R-:W-:Y:S05]  /*3920*/  BSYNC B1 ;  /* 0x0000000000017941 */ /* 0x000fea0003800000 */
.L_x_119:
        /* <DEDUP_REMOVED lines=11> */
.L_x_122:
[----:B------:R-:W-:Y:S05]  /*39e0*/  BSYNC B1 ;  /* 0x0000000000017941 */ /* 0x000fea0003800000 */
.L_x_121:
[----:B-1----:R-:W-:Y:S01]  /*39f0*/  @!P4 IMAD R3, R66, R155, R12 ;  /* 0x0000009b4203c224 */ /* 0x002fe200078e020c */
[----:B------:R-:W-:Y:S04]  /*3a00*/  BSSY B1, `(.L_x_123) ;  /* 0x0000006000017945 */ /* 0x000fe80003800000 */
[----:B------:R1:W-:Y:S01]  /*3a10*/  @!P4 STG.E.U8 desc[UR36][R6.64+0x50], R3 ;  /* 0x000050030600c986 */ /* 0x0003e2000c101124 */
[----:B------:R-:W-:Y:S05]  /*3a20*/  @P3 BRA `(.L_x_124) ;  /* 0x00000000000c3947 */ /* 0x000fea0003800000 */
[----:B--2---:R-:W1:Y:S02]  /*3a30*/  LDG.E.U8 R157, desc[UR36][R10.64+0x51] ;  /* 0x000051240a9d7981 */ /* 0x004e64000c1e1100 */
[----:B-1----:R-:W-:-:S05]  /*3a40*/  PRMT R3, R157, 0x8880, RZ ;  /* 0x000088809d037816 */ /* 0x002fca00000000ff */
[----:B------:R-:W-:-:S07]  /*3a50*/  IMAD R12, R3, R156, RZ ;  /* 0x0000009c030c7224 */ /* 0x000fce00078e02ff */
.L_x_124:
[----:B------:R-:W-:Y:S05]  /*3a60*/  BSYNC B1 ;  /* 0x0000000000017941 */ /* 0x000fea0003800000 */
.L_x_123:
[----:B------:R-:W-:Y:S01]  /*3a70*/  @!P3 IMAD R67, R67, R155, R12 ;  /* 0x0000009b4343b224 */ /* 0x000fe200078e020c */
[----:B------:R-:W-:Y:S04]  /*3a80*/  BSSY B1, `(.L_x_125) ;  /* 0x0000006000017945 */ /* 0x000fe80003800000 */
[----:B------:R0:W-:Y:S01]  /*3a90*/  @!P3 STG.E.U8 desc[UR36][R6.64+0x51], R67 ;  /* 0x000051430600b986 */ /* 0x0001e2000c101124 */
[----:B------:R-:W-:Y:S05]  /*3aa0*/  @P5 BRA `(.L_x_126) ;  /* 0x00000000000c5947 */ /* 0x000fea0003800000 */
[----:B--2---:R-:W1:Y:S02]  /*3ab0*/  LDG.E.U8 R157, desc[UR36][R8.64+0x58] ;  /* 0x00005824089d7981 */ /* 0x004e64000c1e1100 */
[----:B-1----:R-:W-:-:S05]  /*3ac0*/  PRMT R3, R157, 0x8880, RZ ;  /* 0x000088809d037816 */ /* 0x002fca00000000ff */
[----:B------:R-:W-:-:S07]  /*3ad0*/  IMAD R12, R3, R156, RZ ;  /* 0x0000009c030c7224 */ /* 0x000fce00078e02ff */
.L_x_126:
[----:B------:R-:W-:Y:S05]  /*3ae0*/  BSYNC B1 ;  /* 0x0000000000017941 */ /* 0x000fea0003800000 */
.L_x_125:
[----:B-1----:R-:W-:Y:S01]  /*3af0*/  @!P5 IMAD R3, R68, R155, R12 ;  /* 0x0000009b4403d224 */ /* 0x002fe200078e020c */
[----:B------:R-:W-:Y:S04]  /*3b00*/  BSSY B1, `(.L_x_127) ;  /* 0x0000006000017945 */ /* 0x000fe80003800000 */
[----:B------:R1:W-:Y:S01]  /*3b10*/  @!P5 STG.E.U8 desc[UR36][R4.64+0x58], R3 ;  /* 0x000058030400d986 */ /* 0x0003e2000c101124 */
[----:B------:R-:W-:Y:S05]  /*3b20*/  @P2 BRA `(.L_x_128) ;  /* 0x00000000000c2947 */ /* 0x000fea0003800000 */
[----:B--2---:R-:W1:Y:S02]  /*3b30*/  LDG.E.U8 R157, desc[UR36][R8.64+0x59] ;  /* 0x00005924089d7981 */ /* 0x004e64000c1e1100 */
[----:B-1----:R-:W-:-:S05]  /*3b40*/  PRMT R3, R157, 0x8880, RZ ;  /* 0x000088809d037816 */ /* 0x002fca00000000ff */
[----:B------:R-:W-:-:S07]  /*3b50*/  IMAD R12, R3, R156, RZ ;  /* 0x0000009c030c7224 */ /* 0x000fce00078e02ff */
.L_x_128:
[----:B------:R-:W-:Y:S05]  /*3b60*/  BSYNC B1 ;  /* 0x0000000000017941 */ /* 0x000fea0003800000 */
.L_x_127:
        /* <DEDUP_REMOVED lines=11> */
.L_x_130:
[----:B------:R-:W-:Y:S05]  /*3c20*/  BSYNC B1 ;  /* 0x0000000000017941 */ /* 0x000fea0003800000 */
.L_x_129:
[----:B-1----:R-:W-:Y:S01]  /*3c30*/  @!P4 IMAD R3, R70, R155, R12 ;  /* 0x0000009b4603c224 */ /* 0x002fe200078e020c */
[----:B------:R-:W-:Y:S04]  /*3c40*/  BSSY B1, `(.L_x_131) ;  /* 0x0000006000017945 */ /* 0x000fe80003800000 */
[----:B------:R1:W-:Y:S01]  /*3c50*/  @!P4 STG.E.U8 desc[UR36][R6.64+0x58], R3 ;  /* 0x000058030600c986 */ /* 0x0003e2000c101124 */
[----:B------:R-:W-:Y:S05]  /*3c60*/  @P3 BRA `(.L_x_132) ;  /* 0x00000000000c3947 */ /* 0x000fea0003800000 */
[----:B--2---:R-:W1:Y:S02]  /*3c70*/  LDG.E.U8 R157, desc[UR36][R10.64+0x59] ;  /* 0x000059240a9d7981 */ /* 0x004e64000c1e1100 */
[----:B-1----:R-:W-:-:S05]  /*3c80*/  PRMT R3, R157, 0x8880, RZ ;  /* 0x000088809d037816 */ /* 0x002fca00000000ff */
[----:B------:R-:W-:-:S07]  /*3c90*/  IMAD R12, R3, R156, RZ ;  /* 0x0000009c030c7224 */ /* 0x000fce00078e02ff */
.L_x_132:
[----:B------:R-:W-:Y:S05]  /*3ca0*/  BSYNC B1 ;  /* 0x0000000000017941 */ /* 0x000fea0003800000 */
.L_x_131:
[----:B------:R-:W-:Y:S01]  /*3cb0*/  @!P3 IMAD R71, R71, R155, R12 ;  /* 0x0000009b4747b224 */ /* 0x000fe200078e020c */
[----:B------:R-:W-:Y:S04]  /*3cc0*/  BSSY B1, `(.L_x_133) ;  /* 0x0000006000017945 */ /* 0x000fe80003800000 */
[----:B------:R0:W-:Y:S01]  /*3cd0*/  @!P3 STG.E.U8 desc[UR36][R6.64+0x59], R71 ;  /* 0x000059470600b986 */ /* 0x0001e2000c101124 */
[----:B------:R-:W-:Y:S05]  /*3ce0*/  @P5 BRA `(.L_x_134) ;  /* 0x00000000000c5947 */ /* 0x000fea0003800000 */
[----:B--2---:R-:W1:Y:S02]  /*3cf0*/  LDG.E.U8 R157, desc[UR36][R8.64+0x60] ;  /* 0x00006024089d7981 */ /* 0x004e64000c1e1100 */
[----:B-1----:R-:W-:-:S05]  /*3d00*/  PRMT R3, R157, 0x8880, RZ ;  /* 0x000088809d037816 */ /* 0x002fca00000000ff */
[----:B------:R-:W-:-:S07]  /*3d10*/  IMAD R12, R3, R156, RZ ;  /* 0x0000009c030c7224 */ /* 0x000fce00078e02ff */
.L_x_134:
[----:B------:R-:W-:Y:S05]  /*3d20*/  BSYNC B1 ;  /* 0x0000000000017941 */ /* 0x000fea0003800000 */
.L_x_133:
[----:B-1----:R-:W-:Y:S01]  /*3d30*/  @!P5 IMAD R3, R72, R155, R12 ;  /* 0x0000009b4803d224 */ /* 0x002fe200078e020c */
[----:B------:R-:W-:Y:S04]  /*3d40*/  BSSY B1, `(.L_x_135) ;  /* 0x0000006000017945 */ /* 0x000fe80003800000 */
[----:B------:R1:W-:Y:S01]  /*3d50*/  @!P5 STG.E.U8 desc[UR36][R4.64+0x60], R3 ;  /* 0x000060030400d986 */ /* 0x0003e2000c101124 */
[----:B------:R-:W-:Y:S05]  /*3d60*/  @P2 BRA `(.L_x_136) ;  /* 0x00000000000c2947 */ /* 0x000fea0003800000 */
[----:B--2---:R-:W1:Y:S02]  /*3d70*/  LDG.E.U8 R157, desc[UR36][R8.64+0x61] ;  /* 0x00006124089d7981 */ /* 0x004e64000c1e1100 */
[----:B-1----:R-:W-:-:S05]  /*3d80*/  PRMT R3, R157, 0x8880, RZ ;  /* 0x000088809d037816 */ /* 0x002fca00000000ff */
[----:B------:R-:W-:-:S07]  /*3d90*/  IMAD R12, R3, R156, RZ ;  /* 0x0000009c030c7224 */ /* 0x000fce00078e02ff */
.L_x_136:
[----:B------:R-:W-:Y:S05]  /*3da0*/  BSYNC B1 ;  /* 0x0000000000017941 */ /* 0x000fea0003800000 */
.L_x_135:
        /* <DEDUP_REMOVED lines=11> */
.L_x_138:
[----:B------:R-:W-:Y:S05]  /*3e60*/  BSYNC B1 ;  /* 0x0000000000017941 */ /* 0x000fea0003800000 */
.L_x_137:
[----:B-1----:R-:W-:Y:S01]  /*3e70*/  @!P4 IMAD R3, R74, R155, R12 ;  /* 0x0000009b4a03c224 */ /* 0x002fe200078e020c */
[----:B------:R-:W-:Y:S04]  /*3e80*/  BSSY B1, `(.L_x_139) ;  /* 0x0000006000017945 */ /* 0x000fe80003800000 */
[----:B------:R1:W-:Y:S01]  /*3e90*/  @!P4 STG.E.U8 desc[UR36][R6.64+0x60], R3 ;  /* 0x000060030600c986 */ /* 0x0003e2000c101124 */
[----:B------:R-:W-:Y:S05]  /*3ea0*/  @P3 BRA `(.L_x_140) ;  /* 0x00000000000c3947 */ /* 0x000fea0003800000 */
[----:B--2---:R-:W1:Y:S02]  /*3eb0*/  LDG.E.U8 R157, desc[UR36][R10.64+0x61] ;  /* 0x000061240a9d7981 */ /* 0x004e64000c1e1100 */
[----:B-1----:R-:W-:-:S05]  /*3ec0*/  PRMT R3, R157, 0x8880, RZ ;  /* 0x000088809d037816 */ /* 0x002fca00000000ff */
[----:B------:R-:W-:-:S07]  /*3ed0*/  IMAD R12, R3, R156, RZ ;  /* 0x0000009c030c7224 */ /* 0x000fce00078e02ff */
.L_x_140:
[----:B------:R-:W-:Y:S05]  /*3ee0*/  BSYNC B1 ;  /* 0x0000000000017941 */ /* 0x000fea0003800000 */
.L_x_139:
[----:B------:R-:W-:Y:S01]  /*3ef0*/  @!P3 IMAD R75, R75, R155, R12 ;  /* 0x0000009b4b4bb224 */ /* 0x000fe200078e020c */
[----:B------:R-:W-:Y:S04]  /*3f00*/  BSSY B1, `(.L_x_141) ;  /* 0x0000006000017945 */ /* 0x000fe80003800000 */
[----:B------:R0:W-:Y:S01]  /*3f10*/  @!P3 STG.E.U8 desc[UR36][R6.64+0x61], R75 ;  /* 0x0000614b0600b986 */ /* 0x0001e2000c101124 */
[----:B------:R-:W-:Y:S05]  /*3f20*/  @P5 BRA `(.L_x_142) ;  /* 0x00000000000c5947 */ /* 0x000fea0003800000 */
[----:B--2---:R-:W1:Y:S02]  /*3f30*/  LDG.E.U8 R157, desc[UR36][R8.64+0x68] ;  /* 0x00006824089d7981 */ /* 0x004e64000c1e1100 */
[----:B-1----:R-:W-:-:S05]  /*3f40*/  PRMT R3, R157, 0x8880, RZ ;  /* 0x000088809d037816 */ /* 0x002fca00000000ff */
[----:B------:R-:W-:-:S07]  /*3f50*/  IMAD R12, R3, R156, RZ ;  /* 0x0000009c030c7224 */ /* 0x000fce00078e02ff */
.L_x_142:
[----:B------:R-:W-:Y:S05]  /*3f60*/  BSYNC B1 ;  /* 0x0000000000017941 */ /* 0x000fea0003800000 */
.L_x_141:
[----:B-1----:R-:W-:Y:S01]  /*3f70*/  @!P5 IMAD R3, R76, R155, R12 ;  /* 0x0000009b4c03d224 */ /* 0x002fe200078e020c */
[----:B------:R-:W-:Y:S04]  /*3f80*/  BSSY B1, `(.L_x_143) ;  /* 0x0000006000017945 */ /* 0x000fe80003800000 */
[----:B------:R1:W-:Y:S01]  /*3f90*/  @!P5 STG.E.U8 desc[UR36][R4.64+0x68], R3 ;  /* 0x000068030400d986 */ /* 0x0003e2000c101124 */
[----:B------:R-:W-:Y:S05]  /*3fa0*/  @P2 BRA `(.L_x_144) ;  /* 0x00000000000c2947 */ /* 0x000fea0003800000 */
[----:B--2---:R-:W1:Y:S02]  /*3fb0*/  LDG.E.U8 R157, desc[UR36][R8.64+0x69] ;  /* 0x00006924089d7981 */ /* 0x004e64000c1e1100 */
[----:B-1----:R-:W-:-:S05]  /*3fc0*/  PRMT R3, R157, 0x8880, RZ ;  /* 0x000088809d037816 */ /* 0x002fca00000000ff */
[----:B------:R-:W-:-:S07]  /*3fd0*/  IMAD R12, R3, R156, RZ ;  /* 0x0000009c030c7224 */ /* 0x000fce00078e02ff */
.L_x_144:
[----:B------:R-:W-:Y:S05]  /*3fe0*/  BSYNC B1 ;  /* 0x0000000000017941 */ /* 0x000fea0003800000 */
.L_x_143:
        /* <DEDUP_REMOVED lines=11> */
.L_x_146:
[----:B------:R-:W-:Y:S05]  /*40a0*/  BSYNC B1 ;  /* 0x0000000000017941 */ /* 0x000fea0003800000 */
.L_x_145:
[----:B-1----:R-:W-:Y:S01]  /*40b0*/  @!P4 IMAD R3, R78, R155, R12 ;  /* 0x0000009b4e03c224 */ /* 0x002fe200078e020c */
[----:B------:R-:W-:Y:S04]  /*40c0*/  BSSY B1, `(.L_x_147) ;  /* 0x0000006000017945 */ /* 0x000fe80003800000 */
[----:B------:R1:W-:Y:S01]  /*40d0*/  @!P4 STG.E.U8 desc[UR36][R6.64+0x68], R3 ;  /* 0x000068030600c986 */ /* 0x0003e2000c101124 */
[----:B------:R-:W-:Y:S05]  /*40e0*/  @P3 BRA `(.L_x_148) ;  /* 0x00000000000c3947 */ /* 0x000fea0003800000 */
[----:B--2---:R-:W1:Y:S02]  /*40f0*/  LDG.E.U8 R157, desc[UR36][R10.64+0x69] ;  /* 0x000069240a9d7981 */ /* 0x004e64000c1e1100 */
[----:B-1----:R-:W-:-:S05]  /*4100*/  PRMT R3, R157, 0x8880, RZ ;  /* 0x000088809d037816 */ /* 0x002fca00000000ff */
[----:B------:R-:W-:-:S07]  /*4110*/  IMAD R12, R3, R156, RZ ;  /* 0x0000009c030c7224 */ /* 0x000fce00078e02ff */
.L_x_148:
[----:B------:R-:W-:Y:S05]  /*4120*/  BSYNC B1 ;  /* 0x0000000000017941 */ /* 0x000fea0003800000 */
.L_x_147:
[----:B------:R-:W-:Y:S01]  /*4130*/  @!P3 IMAD R79, R79, R155, R12 ;  /* 0x0000009b4f4fb224 */ /* 0x000fe200078e020c */
[----:B------:R-:W-:Y:S04]  /*4140*/  BSSY B1, `(.L_x_149) ;  /* 0x0000006000017945 */ /* 0x000fe80003800000 */
[----:B------:R0:W-:Y:S01]  /*4150*/  @!P3 STG.E.U8 desc[UR36][R6.64+0x69], R79 ;  /* 0x0000694f0600b986 */ /* 0x0001e2000c101124 */
[----:B------:R-:W-:Y:S05]  /*4160*/  @P5 BRA `(.L_x_150) ;  /* 0x00000000000c5947 */ /* 0x000fea0003800000 */
[----:B--2---:R-:W1:Y:S02]  /*4170*/  LDG.E.U8 R157, desc[UR36][R8.64+0x70] ;  /* 0x00007024089d7981 */ /* 0x004e64000c1e1100 */
[----:B-1----:R-:W-:-:S05]  /*4180*/  PRMT R3, R157, 0x8880, RZ ;  /* 0x000088809d037816 */ /* 0x002fca00000000ff */
[----:B------:R-:W-:-:S07]  /*4190*/  IMAD R12, R3, R156, RZ ;  /* 0x0000009c030c7224 */ /* 0x000fce00078e02ff */
.L_x_150:
[----:B------:R-:W-:Y:S05]  /*41a0*/  BSYNC B1 ;  /* 0x0000000000017941 */ /* 0x000fea0003800000 */
.L_x_149:
[----:B-1----:R-:W-:Y:S01]  /*41b0*/  @!P5 IMAD R3, R80, R155, R12 ;  /* 0x0000009b5003d224 */ /* 0x002fe200078e020c */
[----:B------:R-:W-:Y:S04]  /*41c0*/  BSSY B1, `(.L_x_151) ;  /* 0x0000006000017945 */ /* 0x000fe80003800000 */
[----:B------:R1:W-:Y:S01]  /*41d0*/  @!P5 STG.E.U8 desc[UR36][R4.64+0x70], R3 ;  /* 0x000070030400d986 */ /* 0x0003e2000c101124 */
[----:B------:R-:W-:Y:S05]  /*41e0*/  @P2 BRA `(.L_x_152) ;  /* 0x00000000000c2947 */ /* 0x000fea0003800000 */
[----:B--2---:R-:W1:Y:S02]  /*41f0*/  LDG.E.U8 R157, desc[UR36][R8.64+0x71] ;  /* 0x00007124089d7981 */ /* 0x004e64000c1e1100 */
[----:B-1----:R-:W-:-:S05]  /*4200*/  PRMT R3, R157, 0x8880, RZ ;  /* 0x000088809d037816 */ /* 0x002fca00000000ff */
[----:B------:R-:W-:-:S07]  /*4210*/  IMAD R12, R3, R156, RZ ;  /* 0x0000009c030c7224 */ /* 0x000fce00078e02ff */
.L_x_152:
[----:B------:R-:W-:Y:S05]  /*4220*/  BSYNC B1 ;  /* 0x0000000000017941 */ /* 0x000fea0003800000 */
.L_x_151:
        /* <DEDUP_REMOVED lines=11> */
.L_x_154:
[----:B------:R-:W-:Y:S05]  /*42e0*/  BSYNC B1 ;  /* 0x0000000000017941 */ /* 0x000fea0003800000 */
.L_x_153:
[----:B-1----:R-:W-:Y:S01]  /*42f0*/  @!P4 IMAD R3, R82, R155, R12 ;  /* 0x0000009b5203c224 */ /* 0x002fe200078e020c */
[----:B------:R-:W-:Y:S04]  /*4300*/  BSSY B1, `(.L_x_155) ;  /* 0x0000006000017945 */ /* 0x000fe80003800000 */
[----:B------:R1:W-:Y:S01]  /*4310*/  @!P4 STG.E.U8 desc[UR36][R6.64+0x70], R3 ;  /* 0x000070030600c986 */ /* 0x0003e2000c101124 */
[----:B------:R-:W-:Y:S05]  /*4320*/  @P3 BRA `(.L_x_156) ;  /* 0x00000000000c3947 */ /* 0x000fea0003800000 */
[----:B--2---:R-:W1:Y:S02]  /*4330*/  LDG.E.U8 R157, desc[UR36][R10.64+0x71] ;  /* 0x000071240a9d7981 */ /* 0x004e64000c1e1100 */
[----:B-1----:R-:W-:-:S05]  /*4340*/  PRMT R3, R157, 0x8880, RZ ;  /* 0x000088809d037816 */ /* 0x002fca00000000ff */
[----:B------:R-:W-:-:S07]  /*4350*/  IMAD R12, R3, R156, RZ ;  /* 0x0000009c030c7224 */ /* 0x000fce00078e02ff */
.L_x_156:
[----:B------:R-:W-:Y:S05]  /*4360*/  BSYNC B1 ;  /* 0x0000000000017941 */ /* 0x000fea0003800000 */
.L_x_155:
[----:B------:R-:W-:Y:S01]  /*4370*/  @!P3 IMAD R83, R83, R155, R12 ;  /* 0x0000009b5353b224 */ /* 0x000fe200078e020c */
[----:B------:R-:W-:Y:S04]  /*4380*/  BSSY B1, `(.L_x_157) ;  /* 0x0000006000017945 */ /* 0x000fe80003800000 */
[----:B------:R0:W-:Y:S01]  /*4390*/  @!P3 STG.E.U8 desc[UR36][R6.64+0x71], R83 ;  /* 0x000071530600b986 */ /* 0x0001e2000c101124 */
[----:B------:R-:W-:Y:S05]  /*43a0*/  @P5 BRA `(.L_x_158) ;  /* 0x00000000000c5947 */ /* 0x000fea0003800000 */
[----:B--2---:R-:W1:Y:S02]  /*43b0*/  LDG.E.U8 R157, desc[UR36][R8.64+0x78] ;  /* 0x00007824089d7981 */ /* 0x004e64000c1e1100 */
[----:B-1----:R-:W-:-:S05]  /*43c0*/  PRMT R3, R157, 0x8880, RZ ;  /* 0x000088809d037816 */ /* 0x002fca00000000ff */
[----:B------:R-:W-:-:S07]  /*43d0*/  IMAD R12, R3, R156, RZ ;  /* 0x0000009c030c7224 */ /* 0x000fce00078e02ff */
.L_x_158:
[----:B------:R-:W-:Y:S05]  /*43e0*/  BSYNC B1 ;  /* 0x0000000000017941 */ /* 0x000fea0003800000 */
.L_x_157:
[----:B-1----:R-:W-:Y:S01]  /*43f0*/  @!P5 IMAD R3, R84, R155, R12 ;  /* 0x0000009b5403d224 */ /* 0x002fe200078e020c */
[----:B------:R-:W-:Y:S04]  /*4400*/  BSSY B1, `(.L_x_159) ;  /* 0x0000006000017945 */ /* 0x000fe80003800000 */
[----:B------:R1:W-:Y:S01]  /*4410*/  @!P5 STG.E.U8 desc[UR36][R4.64+0x78], R3 ;  /* 0x000078030400d986 */ /* 0x0003e2000c101124 */
[----:B------:R-:W-:Y:S05]  /*4420*/  @P2 BRA `(.L_x_160) ;  /* 0x00000000000c2947 */ /* 0x000fea0003800000 */
[----:B--2---:R-:W1:Y:S02]  /*4430*/  LDG.E.U8 R157, desc[UR36][R8.64+0x79] ;  /* 0x00007924089d7981 */ /* 0x004e64000c1e1100 */
[----:B-1----:R-:W-:-:S05]  /*4440*/  PRMT R3, R157, 0x8880, RZ ;  /* 0x000088809d037816 */ /* 0x002fca00000000ff */
[----:B------:R-:W-:-:S07]  /*4450*/  IMAD R12, R3, R156, RZ ;  /* 0x0000009c030c7224 */ /* 0x000fce00078e02ff */
.L_x_160:
[----:B------:R-:W-:Y:S05]  /*4460*/  BSYNC B1 ;  /* 0x0000000000017941 */ /* 0x000fea0003800000 */
.L_x_159:
        /* <DEDUP_REMOVED lines=11> */
.L_x_162:
[----:B------:R-:W-:Y:S05]  /*4520*/  BSYNC B1 ;  /* 0x0000000000017941 */ /* 0x000fea0003800000 */
.L_x_161:
[----:B-1----:R-:W-:Y:S01]  /*4530*/  @!P4 IMAD R3, R86, R155, R12 ;  /* 0x0000009b5603c224 */ /* 0x002fe200078e020c */
[----:B------:R-:W-:Y:S04]  /*4540*/  BSSY B1, `(.L_x_163) ;  /* 0x0000006000017945 */ /* 0x000fe80003800000 */
[----:B------:R1:W-:Y:S01]  /*4550*/  @!P4 STG.E.U8 desc[UR36][R6.64+0x78], R3 ;  /* 0x000078030600c986 */ /* 0x0003e2000c101124 */
[----:B------:R-:W-:Y:S05]  /*4560*/  @P3 BRA `(.L_x_164) ;  /* 0x00000000000c3947 */ /* 0x000fea0003800000 */
[----:B--2---:R-:W1:Y:S02]  /*4570*/  LDG.E.U8 R157, desc[UR36][R10.64+0x79] ;  /* 0x000079240a9d7981 */ /* 0x004e64000c1e1100 */
[----:B-1----:R-:W-:-:S05]  /*4580*/  PRMT R3, R157, 0x8880, RZ ;  /* 0x000088809d037816 */ /* 0x002fca00000000ff */
[----:B------:R-:W-:-:S07]  /*4590*/  IMAD R12, R3, R156, RZ ;  /* 0x0000009c030c7224 */ /* 0x000fce00078e02ff */
.L_x_164:
[----:B------:R-:W-:Y:S05]  /*45a0*/  BSYNC B1 ;  /* 0x0000000000017941 */ /* 0x000fea0003800000 */
.L_x_163:
[----:B------:R-:W-:Y:S01]  /*45b0*/  @!P3 IMAD R87, R87, R155, R12 ;  /* 0x0000009b5757b224 */ /* 0x000fe200078e020c */
[----:B------:R-:W-:Y:S04]  /*45c0*/  BSSY B1, `(.L_x_165) ;  /* 0x0000006000017945 */ /* 0x000fe80003800000 */
[----:B------:R0:W-:Y:S01]  /*45d0*/  @!P3 STG.E.U8 desc[UR36][R6.64+0x79], R87 ;  /* 0x000079570600b986 */ /* 0x0001e2000c101124 */
[----:B------:R-:W-:Y:S05]  /*45e0*/  @P5 BRA `(.L_x_166) ;  /* 0x00000000000c5947 */ /* 0x000fea0003800000 */
[----:B--2---:R-:W1:Y:S02]  /*45f0*/  LDG.E.U8 R157, desc[UR36][R8.64+0x80] ;  /* 0x00008024089d7981 */ /* 0x004e64000c1e1100 */
[----:B-1----:R-:W-:-:S05]  /*4600*/  PRMT R3, R157, 0x8880, RZ ;  /* 0x000088809d037816 */ /* 0x002fca00000000ff */
[----:B------:R-:W-:-:S07]  /*4610*/  IMAD R12, R3, R156, RZ ;  /* 0x0000009c030c7224 */ /* 0x000fce00078e02ff */
.L_x_166:
[----:B------:R-:W-:Y:S05]  /*4620*/  BSYNC B1 ;  /* 0x0000000000017941 */ /* 0x000fea0003800000 */
.L_x_165:
[----:B-1----:R-:W-:Y:S01]  /*4630*/  @!P5 IMAD R3, R88, R155, R12 ;  /* 0x0000009b5803d224 */ /* 0x002fe200078e020c */
[----:B------:R-:W-:Y:S04]  /*4640*/  BSSY B1, `(.L_x_167) ;  /* 0x0000006000017945 */ /* 0x000fe80003800000 */
[----:B------:R1:W-:Y:S01]  /*4650*/  @!P5 STG.E.U8 desc[UR36][R4.64+0x80], R3 ;  /* 0x000080030400d986 */ /* 0x0003e2000c101124 */
[----:B------:R-:W-:Y:S05]  /*4660*/  @P2 BRA `(.L_x_168) ;  /* 0x00000000000c2947 */ /* 0x000fea0003800000 */
[----:B--2---:R-:W1:Y:S02]  /*4670*/  LDG.E.U8 R157, desc[UR36][R8.64+0x81] ;  /* 0x00008124089d7981 */ /* 0x004e64000c1e1100 */
[----:B-1----:R-:W-:-:S05]  /*4680*/  PRMT R3, R157, 0x8880, RZ ;  /* 0x000088809d037816 */ /* 0x002fca00000000ff */
[----:B------:R-:W-:-:S07]  /*4690*/  IMAD R12, R3, R156, RZ ;  /* 0x0000009c030c7224 */ /* 0x000fce00078e02ff */
.L_x_168:
[----:B------:R-:W-:Y:S05]  /*46a0*/  BSYNC B1 ;  /* 0x0000000000017941 */ /* 0x000fea0003800000 */
.L_x_167:
        /* <DEDUP_REMOVED lines=11> */
.L_x_170:
[----:B------:R-:W-:Y:S05]  /*4760*/  BSYNC B1 ;  /* 0x0000000000017941 */ /* 0x000fea0003800000 */
.L_x_169:
[----:B-1----:R-:W-:Y:S01]  /*4770*/  @!P4 IMAD R3, R90, R155, R12 ;  /* 0x0000009b5a03c224 */ /* 0x002fe200078e020c */
[----:B------:R-:W-:Y:S04]  /*4780*/  BSSY B1, `(.L_x_171) ;  /* 0x0000006000017945 */ /* 0x000fe80003800000 */
[----:B------:R1:W-:Y:S01]  /*4790*/  @!P4 STG.E.U8 desc[UR36][R6.64+0x80], R3 ;  /* 0x000080030600c986 */ /* 0x0003e2000c101124 */
[----:B------:R-:W-:Y:S05]  /*47a0*/  @P3 BRA `(.L_x_172) ;  /* 0x00000000000c3947 */ /* 0x000fea0003800000 */
[----:B--2---:R-:W1:Y:S02]  /*47b0*/  LDG.E.U8 R157, desc[UR36][R10.64+0x81] ;  /* 0x000081240a9d7981 */ /* 0x004e64000c1e1100 */
[----:B-1----:R-:W-:-:S05]  /*47c0*/  PRMT R3, R157, 0x8880, RZ ;  /* 0x000088809d037816 */ /* 0x002fca00000000ff */
[----:B------:R-:W-:-:S07]  /*47d0*/  IMAD R12, R3, R156, RZ ;  /* 0x0000009c030c7224 */ /* 0x000fce00078e02ff */
.L_x_172:
[----:B------:R-:W-:Y:S05]  /*47e0*/  BSYNC B1 ;  /* 0x0000000000017941 */ /* 0x000fea0003800000 */
.L_x_171:
[----:B------:R-:W-:Y:S01]  /*47f0*/  @!P3 IMAD R91, R91, R155, R12 ;  /* 0x0000009b5b5bb224 */ /* 0x000fe200078e020c */
[----:B------:R-:W-:Y:S04]  /*4800*/  BSSY B1, `(.L_x_173) ;  /* 0x0000006000017945 */ /* 0x000fe80003800000 */
[----:B------:R0:W-:Y:S01]  /*4810*/  @!P3 STG.E.U8 desc[UR36][R6.64+0x81], R91 ;  /* 0x0000815b0600b986 */ /* 0x0001e2000c101124 */
[----:B------:R-:W-:Y:S05]  /*4820*/  @P5 BRA `(.L_x_174) ;  /* 0x00000000000c5947 */ /* 0x000fea0003800000 */
[----:B--2---:R-:W1:Y:S02]  /*4830*/  LDG.E.U8 R157, desc[UR36][R8.64+0x88] ;  /* 0x00008824089d7981 */ /* 0x004e64000c1e1100 */
[----:B-1----:R-:W-:-:S05]  /*4840*/  PRMT R3, R157, 0x8880, RZ ;  /* 0x000088809d037816 */ /* 0x002fca00000000ff */
[----:B------:R-:W-:-:S07]  /*4850*/  IMAD R12, R3, R156, RZ ;  /* 0x0000009c030c7224 */ /* 0x000fce00078e02ff */
.L_x_174:
[----:B------:R-:W-:Y:S05]  /*4860*/  BSYNC B1 ;  /* 0x0000000000017941 */ /* 0x000fea0003800000 */
.L_x_173:
[----:B-1----:R-:W-:Y:S01]  /*4870*/  @!P5 IMAD R3, R92, R155, R12 ;  /* 0x0000009b5c03d224 */ /* 0x002fe200078e020c */
[----:B------:R-:W-:Y:S04]  /*4880*/  BSSY B1, `(.L_x_175) ;  /* 0x0000006000017945 */ /* 0x000fe80003800000 */
[----:B------:R1:W-:Y:S01]  /*4890*/  @!P5 STG.E.U8 desc[UR36][R4.64+0x88], R3 ;  /* 0x000088030400d986 */ /* 0x0003e2000c101124 */
[----:B------:R-:W-:Y:S05]  /*48a0*/  @P2 BRA `(.L_x_176) ;  /* 0x00000000000c2947 */ /* 0x000fea0003800000 */
[----:B--2---:R-:W1:Y:S02]  /*48b0*/  LDG.E.U8 R157, desc[UR36][R8.64+0x89] ;  /* 0x00008924089d7981 */ /* 0x004e64000c1e1100 */
[----:B-1----:R-:W-:-:S05]  /*48c0*/  PRMT R3, R157, 0x8880, RZ ;  /* 0x000088809d037816 */ /* 0x002fca00000000ff */
[----:B------:R-:W-:-:S07]  /*48d0*/  IMAD R12, R3, R156, RZ ;  /* 0x0000009c030c7224 */ /* 0x000fce00078e02ff */
.L_x_176:
[----:B------:R-:W-:Y:S05]  /*48e0*/  BSYNC B1 ;  /* 0x0000000000017941 */ /* 0x000fea0003800000 */
.L_x_175:
        /* <DEDUP_REMOVED lines=11> */
.L_x_178:
[----:B------:R-:W-:Y:S05]  /*49a0*/  BSYNC B1 ;  /* 0x0000000000017941 */ /* 0x000fea0003800000 */
.L_x_177:
[----:B-1----:R-:W-:Y:S01]  /*49b0*/  @!P4 IMAD R3, R94, R155, R12 ;  /* 0x0000009b5e03c224 */ /* 0x002fe200078e020c */
[----:B------:R-:W-:Y:S04]  /*49c0*/  BSSY B1, `(.L_x_179) ;  /* 0x0000006000017945 */ /* 0x000fe80003800000 */
[----:B------:R1:W-:Y:S01]  /*49d0*/  @!P4 STG.E.U8 desc[UR36][R6.64+0x88], R3 ;  /* 0x000088030600c986 */ /* 0x0003e2000c101124 */
[----:B------:R-:W-:Y:S05]  /*49e0*/  @P3 BRA `(.L_x_180) ;  /* 0x00000000000c3947 */ /* 0x000fea0003800000 */
[----:B--2---:R-:W1:Y:S02]  /*49f0*/  LDG.E.U8 R157, desc[UR36][R10.64+0x89] ;  /* 0x000089240a9d7981 */ /* 0x004e64000c1e1100 */
[----:B-1----:R-:W-:-:S05]  /*4a00*/  PRMT R3, R157, 0x8880, RZ ;  /* 0x000088809d037816 */ /* 0x002fca00000000ff */
[----:B------:R-:W-:-:S07]  /*4a10*/  IMAD R12, R3, R156, RZ ;  /* 0x0000009c030c7224 */ /* 0x000fce00078e02ff */
.L_x_180:
[----:B------:R-:W-:Y:S05]  /*4a20*/  BSYNC B1 ;  /* 0x0000000000017941 */ /* 0x000fea0003800000 */
.L_x_179:
[----:B------:R-:W-:Y:S01]  /*4a30*/  @!P3 IMAD R95, R95, R155, R12 ;  /* 0x0000009b5f5fb224 */ /* 0x000fe200078e020c */
[----:B------:R-:W-:Y:S04]  /*4a40*/  BSSY B1, `(.L_x_181) ;  /* 0x0000006000017945 */ /* 0x000fe80003800000 */
[----:B------:R0:W-:Y:S01]  /*4a50*/  @!P3 STG.E.U8 desc[UR36][R6.64+0x89], R95 ;  /* 0x0000895f0600b986 */ /* 0x0001e2000c101124 */
[----:B------:R-:W-:Y:S05]  /*4a60*/  @P5 BRA `(.L_x_182) ;  /* 0x00000000000c5947 */ /* 0x000fea0003800000 */
[----:B--2---:R-:W1:Y:S02]  /*4a70*/  LDG.E.U8 R157, desc[UR36][R8.64+0x90] ;  /* 0x00009024089d7981 */ /* 0x004e64000c1e1100 */
[----:B-1----:R-:W-:-:S05]  /*4a80*/  PRMT R3, R157, 0x8880, RZ ;  /* 0x000088809d037816 */ /* 0x002fca00000000ff */
[----:B------:R-:W-:-:S07]  /*4a90*/  IMAD R12, R3, R156, RZ ;  /* 0x0000009c030c7224 */ /* 0x000fce00078e02ff */
.L_x_182:
[----:B------:R-:W-:Y:S05]  /*4aa0*/  BSYNC B1 ;  /* 0x0000000000017941 */ /* 0x000fea0003800000 */
.L_x_181:
[----:B-1----:R-:W-:Y:S01]  /*4ab0*/  @!P5 IMAD R3, R96, R155, R12 ;  /* 0x0000009b6003d224 */ /* 0x002fe200078e020c */
[----:B------:R-:W-:Y:S04]  /*4ac0*/  BSSY B1, `(.L_x_183) ;  /* 0x0000006000017945 */ /* 0x000fe80003800000 */
[----:B------:R1:W-:Y:S01]  /*4ad0*/  @!P5 STG.E.U8 desc[UR36][R4.64+0x90], R3 ;  /* 0x000090030400d986 */ /* 0x0003e2000c101124 */
[----:B------:R-:W-:Y:S05]  /*4ae0*/  @P2 BRA `(.L_x_184) ;  /* 0x00000000000c2947 */ /* 0x000fea0003800000 */
[----:B--2---:R-:W1:Y:S02]  /*4af0*/  LDG.E.U8 R157, desc[UR36][R8.64+0x91] ;  /* 0x00009124089d7981 */ /* 0x004e64000c1e1100 */
[----:B-1----:R-:W-:-:S05]  /*4b00*/  PRMT R3, R157, 0x8880, RZ ;  /* 0x000088809d037816 */ /* 0x002fca00000000ff */
[----:B------:R-:W-:-:S07]  /*4b10*/  IMAD R12, R3, R156, RZ ;  /* 0x0000009c030c7224 */ /* 0x000fce00078e02ff */
.L_x_184:
[----:B------:R-:W-:Y:S05]  /*4b20*/  BSYNC B1 ;  /* 0x0000000000017941 */ /* 0x000fea0003800000 */
.L_x_183:
        /* <DEDUP_REMOVED lines=11> */
.L_x_186:
[----:B------:R-:W-:Y:S05]  /*4be0*/  BSYNC B1 ;  /* 0x0000000000017941 */ /* 0x000fea0003800000 */
.L_x_185:
[----:B-1----:R-:W-:Y:S01]  /*4bf0*/  @!P4 IMAD R3, R98, R155, R12 ;  /* 0x0000009b6203c224 */ /* 0x002fe200078e020c */
[----:B------:R-:W-:Y:S04]  /*4c00*/  BSSY B1, `(.L_x_187) ;  /* 0x0000006000017945 */ /* 0x000fe80003800000 */
[----:B------:R1:W-:Y:S01]  /*4c10*/  @!P4 STG.E.U8 desc[UR36][R6.64+0x90], R3 ;  /* 0x000090030600c986 */ /* 0x0003e2000c101124 */
[----:B------:R-:W-:Y:S05]  /*4c20*/  @P3 BRA `(.L_x_188) ;  /* 0x00000000000c3947 */ /* 0x000fea0003800000 */
[----:B--2---:R-:W1:Y:S02]  /*4c30*/  LDG.E.U8 R157, desc[UR36][R10.64+0x91] ;  /* 0x000091240a9d7981 */ /* 0x004e64000c1e1100 */
[----:B-1----:R-:W-:-:S05]  /*4c40*/  PRMT R3, R157, 0x8880, RZ ;  /* 0x000088809d037816 */ /* 0x002fca00000000ff */
[----:B------:R-:W-:-:S07]  /*4c50*/  IMAD R12, R3, R156, RZ ;  /* 0x0000009c030c7224 */ /* 0x000fce00078e02ff */
.L_x_188:
[----:B------:R-:W-:Y:S05]  /*4c60*/  BSYNC B1 ;  /* 0x0000000000017941 */ /* 0x000fea0003800000 */
.L_x_187:
[----:B------:R-:W-:Y:S01]  /*4c70*/  @!P3 IMAD R99, R99, R155, R12 ;  /* 0x0000009b6363b224 */ /* 0x000fe200078e020c */
[----:B------:R-:W-:Y:S04]  /*4c80*/  BSSY B1, `(.L_x_189) ;  /* 0x0000006000017945 */ /* 0x000fe80003800000 */
[----:B------:R0:W-:Y:S01]  /*4c90*/  @!P3 STG.E.U8 desc[UR36][R6.64+0x91], R99 ;  /* 0x000091630600b986 */ /* 0x0001e2000c101124 */
[----:B------:R-:W-:Y:S05]  /*4ca0*/  @P5 BRA `(.L_x_190) ;  /* 0x00000000000c5947 */ /* 0x000fea0003800000 */
[----:B--2---:R-:W1:Y:S02]  /*4cb0*/  LDG.E.U8 R157, desc[UR36][R8.64+0x98] ;  /* 0x00009824089d7981 */ /* 0x004e64000c1e1100 */
[----:B-1----:R-:W-:-:S05]  /*4cc0*/  PRMT R3, R157, 0x8880, RZ ;  /* 0x000088809d037816 */ /* 0x002fca00000000ff */
[----:B------:R-:W-:-:S07]  /*4cd0*/  IMAD R12, R3, R156, RZ ;  /* 0x0000009c030c7224 */ /* 0x000fce00078e02ff */
.L_x_190:
[----:B------:R-:W-:Y:S05]  /*4ce0*/  BSYNC B1 ;  /* 0x0000000000017941 */ /* 0x000fea0003800000 */
.L_x_189:
[----:B-1----:R-:W-:Y:S01]  /*4cf0*/  @!P5 IMAD R3, R100, R155, R12 ;  /* 0x0000009b6403d224 */ /* 0x002fe200078e020c */
[----:B------:R-:W-:Y:S04]  /*4d00*/  BSSY B1, `(.L_x_191) ;  /* 0x0000006000017945 */ /* 0x000fe80003800000 */
[----:B------:R1:W-:Y:S01]  /*4d10*/  @!P5 STG.E.U8 desc[UR36][R4.64+0x98], R3 ;  /* 0x000098030400d986 */ /* 0x0003e2000c101124 */
[----:B------:R-:W-:Y:S05]  /*4d20*/  @P2 BRA `(.L_x_192) ;  /* 0x00000000000c2947 */ /* 0x000fea0003800000 */
[----:B--2---:R-:W1:Y:S02]  /*4d30*/  LDG.E.U8 R157, desc[UR36][R8.64+0x99] ;  /* 0x00009924089d7981 */ /* 0x004e64000c1e1100 */
[----:B-1----:R-:W-:-:S05]  /*4d40*/  PRMT R3, R157, 0x8880, RZ ;  /* 0x000088809d037816 */ /* 0x002fca00000000ff */
[----:B------:R-:W-:-:S07]  /*4d50*/  IMAD R12, R3, R156, RZ ;  /* 0x0000009c030c7224 */ /* 0x000fce00078e02ff */
.L_x_192:
[----:B------:R-:W-:Y:S05]  /*4d60*/  BSYNC B1 ;  /* 0x0000000000017941 */ /* 0x000fea0003800000 */
.L_x_191:
        /* <DEDUP_REMOVED lines=11> */
.L_x_194:
[----:B------:R-:W-:Y:S05]  /*4e20*/  BSYNC B1 ;  /* 0x0000000000017941 */ /* 0x000fea0003800000 */
.L_x_193:
[----:B-1----:R-:W-:Y:S01]  /*4e30*/  @!P4 IMAD R3, R102, R155, R12 ;  /* 0x0000009b6603c224 */ /* 0x002fe200078e020c */
[----:B------:R-:W-:Y:S04]  /*4e40*/  BSSY B1, `(.L_x_195) ;  /* 0x0000006000017945 */ /* 0x000fe80003800000 */
[----:B------:R1:W-:Y:S01]  /*4e50*/  @!P4 STG.E.U8 desc[UR36][R6.64+0x98], R3 ;  /* 0x000098030600c986 */ /* 0x0003e2000c101124 */
[----:B------:R-:W-:Y:S05]  /*4e60*/  @P3 BRA `(.L_x_196) ;  /* 0x00000000000c3947 */ /* 0x000fea0003800000 */
[----:B--2---:R-:W1:Y:S02]  /*4e70*/  LDG.E.U8 R157, desc[UR36][R10.64+0x99] ;  /* 0x000099240a9d7981 */ /* 0x004e64000c1e1100 */
[----:B-1----:R-:W-:-:S05]  /*4e80*/  PRMT R3, R157, 0x8880, RZ ;  /* 0x000088809d037816 */ /* 0x002fca00000000ff */
[----:B------:R-:W-:-:S07]  /*4e90*/  IMAD R12, R3, R156, RZ ;  /* 0x0000009c030c7224 */ /* 0x000fce00078e02ff */
.L_x_196:
[----:B------:R-:W-:Y:S05]  /*4ea0*/  BSYNC B1 ;  /* 0x0000000000017941 */ /* 0x000fea0003800000 */
.L_x_195:
[----:B------:R-:W-:Y:S01]  /*4eb0*/  @!P3 IMAD R103, R103, R155, R12 ;  /* 0x0000009b6767b224 */ /* 0x000fe200078e020c */
[----:B------:R-:W-:Y:S04]  /*4ec0*/  BSSY B1, `(.L_x_197) ;  /* 0x0000006000017945 */ /* 0x000fe80003800000 */
[----:B------:R0:W-:Y:S01]  /*4ed0*/  @!P3 STG.E.U8 desc[UR36][R6.64+0x99], R103 ;  /* 0x000099670600b986 */ /* 0x0001e2000c101124 */
[----:B------:R-:W-:Y:S05]  /*4ee0*/  @P5 BRA `(.L_x_198) ;  /* 0x00000000000c5947 */ /* 0x000fea0003800000 */
[----:B--2---:R-:W1:Y:S02]  /*4ef0*/  LDG.E.U8 R157, desc[UR36][R8.64+0xa0] ;  /* 0x0000a024089d7981 */ /* 0x004e64000c1e1100 */
[----:B-1----:R-:W-:-:S05]  /*4f00*/  PRMT R3, R157, 0x8880, RZ ;  /* 0x000088809d037816 */ /* 0x002fca00000000ff */
[----:B------:R-:W-:-:S07]  /*4f10*/  IMAD R12, R3, R156, RZ ;  /* 0x0000009c030c7224 */ /* 0x000fce00078e02ff */
.L_x_198:
[----:B------:R-:W-:Y:S05]  /*4f20*/  BSYNC B1 ;  /* 0x0000000000017941 */ /* 0x000fea0003800000 */
.L_x_197:
[----:B-1----:R-:W-:Y:S01]  /*4f30*/  @!P5 IMAD R3, R104, R155, R12 ;  /* 0x0000009b6803d224 */ /* 0x002fe200078e020c */
[----:B------:R-:W-:Y:S04]  /*4f40*/  BSSY B1, `(.L_x_199) ;  /* 0x0000006000017945 */ /* 0x000fe80003800000 */
[----:B------:R1:W-:Y:S01]  /*4f50*/  @!P5 STG.E.U8 desc[UR36][R4.64+0xa0], R3 ;  /* 0x0000a0030400d986 */ /* 0x0003e2000c101124 */
[----:B------:R-:W-:Y:S05]  /*4f60*/  @P2 BRA `(.L_x_200) ;  /* 0x00000000000c2947 */ /* 0x000fea0003800000 */
[----:B--2---:R-:W1:Y:S02]  /*4f70*/  LDG.E.U8 R157, desc[UR36][R8.64+0xa1] ;  /* 0x0000a124089d7981 */ /* 0x004e64000c1e1100 */
[----:B-1----:R-:W-:-:S05]  /*4f80*/  PRMT R3, R157, 0x8880, RZ ;  /* 0x000088809d037816 */ /* 0x002fca00000000ff */
[----:B------:R-:W-:-:S07]  /*4f90*/  IMAD R12, R3, R156, RZ ;  /* 0x0000009c030c7224 */ /* 0x000fce00078e02ff */
.L_x_200:
[----:B------:R-:W-:Y:S05]  /*4fa0*/  BSYNC B1 ;  /* 0x0000000000017941 */ /* 0x000fea0003800000 */
.L_x_199:
        /* <DEDUP_REMOVED lines=11> */
.L_x_202:
[----:B------:R-:W-:Y:S05]  /*5060*/  BSYNC B1 ;  /* 0x0000000000017941 */ /* 0x000fea0003800000 */
.L_x_201:
[----:B-1----:R-:W-:Y:S01]  /*5070*/  @!P4 IMAD R3, R106, R155, R12 ;  /* 0x0000009b6a03c224 */ /* 0x002fe200078e020c */
[----:B------:R-:W-:Y:S04]  /*5080*/  BSSY B1, `(.L_x_203) ;  /* 0x0000006000017945 */ /* 0x000fe80003800000 */
[----:B------:R1:W-:Y:S01]  /*5090*/  @!P4 STG.E.U8 desc[UR36][R6.64+0xa0], R3 ;  /* 0x0000a0030600c986 */ /* 0x0003e2000c101124 */
[----:B------:R-:W-:Y:S05]  /*50a0*/  @P3 BRA `(.L_x_204) ;  /* 0x00000000000c3947 */ /* 0x000fea0003800000 */
[----:B--2---:R-:W1:Y:S02]  /*50b0*/  LDG.E.U8 R157, desc[UR36][R10.64+0xa1] ;  /* 0x0000a1240a9d7981 */ /* 0x004e64000c1e1100 */
[----:B-1----:R-:W-:-:S05]  /*50c0*/  PRMT R3, R157, 0x8880, RZ ;  /* 0x000088809d037816 */ /* 0x002fca00000000ff */
[----:B------:R-:W-:-:S07]  /*50d0*/  IMAD R12, R3, R156, RZ ;  /* 0x0000009c030c7224 */ /* 0x000fce00078e02ff */
.L_x_204:
[----:B------:R-:W-:Y:S05]  /*50e0*/  BSYNC B1 ;  /* 0x0000000000017941 */ /* 0x000fea0003800000 */
.L_x_203:
[----:B------:R-:W-:Y:S01]  /*50f0*/  @!P3 IMAD R107, R107, R155, R12 ;  /* 0x0000009b6b6bb224 */ /* 0x000fe200078e020c */
[----:B------:R-:W-:Y:S04]  /*5100*/  BSSY B1, `(.L_x_205) ;  /* 0x0000006000017945 */ /* 0x000fe80003800000 */
[----:B------:R0:W-:Y:S01]  /*5110*/  @!P3 STG.E.U8 desc[UR36][R6.64+0xa1], R107 ;  /* 0x0000a16b0600b986 */ /* 0x0001e2000c101124 */
[----:B------:R-:W-:Y:S05]  /*5120*/  @P5 BRA `(.L_x_206) ;  /* 0x00000000000c5947 */ /* 0x000fea0003800000 */
[----:B--2---:R-:W1:Y:S02]  /*5130*/  LDG.E.U8 R157, desc[UR36][R8.64+0xa8] ;  /* 0x0000a824089d7981 */ /* 0x004e64000c1e1100 */
[----:B-1----:R-:W-:-:S05]  /*5140*/  PRMT R3, R157, 0x8880, RZ ;  /* 0x000088809d037816 */ /* 0x002fca00000000ff */
[----:B------:R-:W-:-:S07]  /*5150*/  IMAD R12, R3, R156, RZ ;  /* 0x0000009c030c7224 */ /* 0x000fce00078e02ff */
.L_x_206:
[----:B------:R-:W-:Y:S05]  /*5160*/  BSYNC B1 ;  /* 0x0000000000017941 */ /* 0x000fea0003800000 */
.L_x_205:
[----:B-1----:R-:W-:Y:S01]  /*5170*/  @!P5 IMAD R3, R108, R155, R12 ;  /* 0x0000009b6c03d224 */ /* 0x002fe200078e020c */
[----:B------:R-:W-:Y:S04]  /*5180*/  BSSY B1, `(.L_x_207) ;  /* 0x0000006000017945 */ /* 0x000fe80003800000 */
[----:B------:R1:W-:Y:S01]  /*5190*/  @!P5 STG.E.U8 desc[UR36][R4.64+0xa8], R3 ;  /* 0x0000a8030400d986 */ /* 0x0003e2000c101124 */
[----:B------:R-:W-:Y:S05]  /*51a0*/  @P2 BRA `(.L_x_208) ;  /* 0x00000000000c2947 */ /* 0x000fea0003800000 */
[----:B--2---:R-:W1:Y:S02]  /*51b0*/  LDG.E.U8 R157, desc[UR36][R8.64+0xa9] ;  /* 0x0000a924089d7981 */ /* 0x004e64000c1e1100 */
[----:B-1----:R-:W-:-:S05]  /*51c0*/  PRMT R3, R157, 0x8880, RZ ;  /* 0x000088809d037816 */ /* 0x002fca00000000ff */
[----:B------:R-:W-:-:S07]  /*51d0*/  IMAD R12, R3, R156, RZ ;  /* 0x0000009c030c7224 */ /* 0x000fce00078e02ff */
.L_x_208:
[----:B------:R-:W-:Y:S05]  /*51e0*/  BSYNC B1 ;  /* 0x0000000000017941 */ /* 0x000fea0003800000 */
.L_x_207:
        /* <DEDUP_REMOVED lines=11> */
.L_x_210:
[----:B------:R-:W-:Y:S05]  /*52a0*/  BSYNC B1 ;  /* 0x0000000000017941 */ /* 0x000fea0003800000 */
.L_x_209:
[----:B-1----:R-:W-:Y:S01]  /*52b0*/  @!P4 IMAD R3, R110, R155, R12 ;  /* 0x0000009b6e03c224 */ /* 0x002fe200078e020c */
[----:B------:R-:W-:Y:S04]  /*52c0*/  BSSY B1, `(.L_x_211) ;  /* 0x0000006000017945 */ /* 0x000fe80003800000 */
[----:B------:R1:W-:Y:S01]  /*52d0*/  @!P4 STG.E.U8 desc[UR36][R6.64+0xa8], R3 ;  /* 0x0000a8030600c986 */ /* 0x0003e2000c101124 */
[----:B------:R-:W-:Y:S05]  /*52e0*/  @P3 BRA `(.L_x_212) ;  /* 0x00000000000c3947 */ /* 0x000fea0003800000 */
[----:B--2---:R-:W1:Y:S02]  /*52f0*/  LDG.E.U8 R157, desc[UR36][R10.64+0xa9] ;  /* 0x0000a9240a9d7981 */ /* 0x004e64000c1e1100 */
[----:B-1----:R-:W-:-:S05]  /*5300*/  PRMT R3, R157, 0x8880, RZ ;  /* 0x000088809d037816 */ /* 0x002fca00000000ff */
[----:B------:R-:W-:-:S07]  /*5310*/  IMAD R12, R3, R156, RZ ;  /* 0x0000009c030c7224 */ /* 0x000fce00078e02ff */
.L_x_212:
[----:B------:R-:W-:Y:S05]  /*5320*/  BSYNC B1 ;  /* 0x0000000000017941 */ /* 0x000fea0003800000 */
.L_x_211:
[----:B------:R-:W-:Y:S01]  /*5330*/  @!P3 IMAD R111, R111, R155, R12 ;  /* 0x0000009b6f6fb224 */ /* 0x000fe200078e020c */
[----:B------:R-:W-:Y:S04]  /*5340*/  BSSY B1, `(.L_x_213) ;  /* 0x0000006000017945 */ /* 0x000fe80003800000 */
[----:B------:R0:W-:Y:S01]  /*5350*/  @!P3 STG.E.U8 desc[UR36][R6.64+0xa9], R111 ;  /* 0x0000a96f0600b986 */ /* 0x0001e2000c101124 */
[----:B------:R-:W-:Y:S05]  /*5360*/  @P5 BRA `(.L_x_214) ;  /* 0x00000000000c5947 */ /* 0x000fea0003800000 */
[----:B--2---:R-:W1:Y:S02]  /*5370*/  LDG.E.U8 R157, desc[UR36][R8.64+0xb0] ;  /* 0x0000b024089d7981 */ /* 0x004e64000c1e1100 */
[----:B-1----:R-:W-:-:S05]  /*5380*/  PRMT R3, R157, 0x8880, RZ ;  /* 0x000088809d037816 */ /* 0x002fca00000000ff */
[----:B------:R-:W-:-:S07]  /*5390*/  IMAD R12, R3, R156, RZ ;  /* 0x0000009c030c7224 */ /* 0x000fce00078e02ff */
.L_x_214:
[----:B------:R-:W-:Y:S05]  /*53a0*/  BSYNC B1 ;  /* 0x0000000000017941 */ /* 0x000fea0003800000 */
.L_x_213:
[----:B-1----:R-:W-:Y:S01]  /*53b0*/  @!P5 IMAD R3, R112, R155, R12 ;  /* 0x0000009b7003d224 */ /* 0x002fe200078e020c */
[----:B------:R-:W-:Y:S04]  /*53c0*/  BSSY B1, `(.L_x_215) ;  /* 0x0000006000017945 */ /* 0x000fe80003800000 */
[----:B------:R1:W-:Y:S01]  /*53d0*/  @!P5 STG.E.U8 desc[UR36][R4.64+0xb0], R3 ;  /* 0x0000b0030400d986 */ /* 0x0003e2000c101124 */
[----:B------:R-:W-:Y:S05]  /*53e0*/  @P2 BRA `(.L_x_216) ;  /* 0x00000000000c2947 */ /* 0x000fea0003800000 */
[----:B--2---:R-:W1:Y:S02]  /*53f0*/  LDG.E.U8 R157, desc[UR36][R8.64+0xb1] ;  /* 0x0000b124089d7981 */ /* 0x004e64000c1e1100 */
[----:B-1----:R-:W-:-:S05]  /*5400*/  PRMT R3, R157, 0x8880, RZ ;  /* 0x000088809d037816 */ /* 0x002fca00000000ff */
[----:B------:R-:W-:-:S07]  /*5410*/  IMAD R12, R3, R156, RZ ;  /* 0x0000009c030c7224 */ /* 0x000fce00078e02ff */
.L_x_216:
[----:B------:R-:W-:Y:S05]  /*5420*/  BSYNC B1 ;  /* 0x0000000000017941 */ /* 0x000fea0003800000 */
.L_x_215:
        /* <DEDUP_REMOVED lines=11> */
.L_x_218:
[----:B------:R-:W-:Y:S05]  /*54e0*/  BSYNC B1 ;  /* 0x0000000000017941 */ /* 0x000fea0003800000 */
.L_x_217:
[----:B-1----:R-:W-:Y:S01]  /*54f0*/  @!P4 IMAD R3, R114, R155, R12 ;  /* 0x0000009b7203c224 */ /* 0x002fe200078e020c */
[----:B------:R-:W-:Y:S04]  /*5500*/  BSSY B1, `(.L_x_219) ;  /* 0x0000006000017945 */ /* 0x000fe80003800000 */
[----:B------:R1:W-:Y:S01]  /*5510*/  @!P4 STG.E.U8 desc[UR36][R6.64+0xb0], R3 ;  /* 0x0000b0030600c986 */ /* 0x0003e2000c101124 */
[----:B------:R-:W-:Y:S05]  /*5520*/  @P3 BRA `(.L_x_220) ;  /* 0x00000000000c3947 */ /* 0x000fea0003800000 */
[----:B--2---:R-:W1:Y:S02]  /*5530*/  LDG.E.U8 R157, desc[UR36][R10.64+0xb1] ;  /* 0x0000b1240a9d7981 */ /* 0x004e64000c1e1100 */
[----:B-1----:R-:W-:-:S05]  /*5540*/  PRMT R3, R157, 0x8880, RZ ;  /* 0x000088809d037816 */ /* 0x002fca00000000ff */
[----:B------:R-:W-:-:S07]  /*5550*/  IMAD R12, R3, R156, RZ ;  /* 0x0000009c030c7224 */ /* 0x000fce00078e02ff */
.L_x_220:
[----:B------:R-:W-:Y:S05]  /*5560*/  BSYNC B1 ;  /* 0x0000000000017941 */ /* 0x000fea0003800000 */
.L_x_219:
[----:B------:R-:W-:Y:S01]  /*5570*/  @!P3 IMAD R115, R115, R155, R12 ;  /* 0x0000009b7373b224 */ /* 0x000fe200078e020c */
[----:B------:R-:W-:Y:S04]  /*5580*/  BSSY B1, `(.L_x_221) ;  /* 0x0000006000017945 */ /* 0x000fe80003800000 */
[----:B------:R0:W-:Y:S01]  /*5590*/  @!P3 STG.E.U8 desc[UR36][R6.64+0xb1], R115 ;  /* 0x0000b1730600b986 */ /* 0x0001e2000c101124 */
[----:B------:R-:W-:Y:S05]  /*55a0*/  @P5 BRA `(.L_x_222) ;  /* 0x00000000000c5947 */ /* 0x000fea0003800000 */
[----:B--2---:R-:W1:Y:S02]  /*55b0*/  LDG.E.U8 R157, desc[UR36][R8.64+0xb8] ;  /* 0x0000b824089d7981 */ /* 0x004e64000c1e1100 */
[----:B-1----:R-:W-:-:S05]  /*55c0*/  PRMT R3, R157, 0x8880, RZ ;  /* 0x000088809d037816 */ /* 0x002fca00000000ff */
[----:B------:R-:W-:-:S07]  /*55d0*/  IMAD R12, R3, R156, RZ ;  /* 0x0000009c030c7224 */ /* 0x000fce00078e02ff */
.L_x_222:
[----:B------:R-:W-:Y:S05]  /*55e0*/  BSYNC B1 ;  /* 0x0000000000017941 */ /* 0x000fea0003800000 */
.L_x_221:
[----:B-1----:R-:W-:Y:S01]  /*55f0*/  @!P5 IMAD R3, R116, R155, R12 ;  /* 0x0000009b7403d224 */ /* 0x002fe200078e020c */
[----:B------:R-:W-:Y:S04]  /*5600*/  BSSY B1, `(.L_x_223) ;  /* 0x0000006000017945 */ /* 0x000fe80003800000 */
[----:B------:R1:W-:Y:S01]  /*5610*/  @!P5 STG.E.U8 desc[UR36][R4.64+0xb8], R3 ;  /* 0x0000b8030400d986 */ /* 0x0003e2000c101124 */
[----:B------:R-:W-:Y:S05]  /*5620*/  @P2 BRA `(.L_x_224) ;  /* 0x00000000000c2947 */ /* 0x000fea0003800000 */
[----:B--2---:R-:W1:Y:S02]  /*5630*/  LDG.E.U8 R157, desc[UR36][R8.64+0xb9] ;  /* 0x0000b924089d7981 */ /* 0x004e64000c1e1100 */
[----:B-1----:R-:W-:-:S05]  /*5640*/  PRMT R3, R157, 0x8880, RZ ;  /* 0x000088809d037816 */ /* 0x002fca00000000ff */
[----:B------:R-:W-:-:S07]  /*5650*/  IMAD R12, R3, R156, RZ ;  /* 0x0000009c030c7224 */ /* 0x000fce00078e02ff */
.L_x_224:
[----:B------:R-:W-:Y:S05]  /*5660*/  BSYNC B1 ;  /* 0x0000000000017941 */ /* 0x000fea0003800000 */
.L_x_223:
        /* <DEDUP_REMOVED lines=11> */
.L_x_226:
[----:B------:R-:W-:Y:S05]  /*5720*/  BSYNC B1 ;  /* 0x0000000000017941 */ /* 0x000fea0003800000 */
.L_x_225:
[----:B-1----:R-:W-:Y:S01]  /*5730*/  @!P4 IMAD R3, R118, R155, R12 ;  /* 0x0000009b7603c224 */ /* 0x002fe200078e020c */
[----:B------:R-:W-:Y:S04]  /*5740*/  BSSY B1, `(.L_x_227) ;  /* 0x0000006000017945 */ /* 0x000fe80003800000 */
[----:B------:R1:W-:Y:S01]  /*5750*/  @!P4 STG.E.U8 desc[UR36][R6.64+0xb8], R3 ;  /* 0x0000b8030600c986 */ /* 0x0003e2000c101124 */
[----:B------:R-:W-:Y:S05]  /*5760*/  @P3 BRA `(.L_x_228) ;  /* 0x00000000000c3947 */ /* 0x000fea0003800000 */
[----:B--2---:R-:W1:Y:S02]  /*5770*/  LDG.E.U8 R157, desc[UR36][R10.64+0xb9] ;  /* 0x0000b9240a9d7981 */ /* 0x004e64000c1e1100 */
[----:B-1----:R-:W-:-:S05]  /*5780*/  PRMT R3, R157, 0x8880, RZ ;  /* 0x000088809d037816 */ /* 0x002fca00000000ff */
[----:B------:R-:W-:-:S07]  /*5790*/  IMAD R12, R3, R156, RZ ;  /* 0x0000009c030c7224 */ /* 0x000fce00078e02ff */
.L_x_228:
[----:B------:R-:W-:Y:S05]  /*57a0*/  BSYNC B1 ;  /* 0x0000000000017941 */ /* 0x000fea0003800000 */
.L_x_227:
[----:B------:R-:W-:Y:S01]  /*57b0*/  @!P3 IMAD R119, R119, R155, R12 ;  /* 0x0000009b7777b224 */ /* 0x000fe200078e020c */
[----:B------:R-:W-:Y:S04]  /*57c0*/  BSSY B1, `(.L_x_229) ;  /* 0x0000006000017945 */ /* 0x000fe80003800000 */
[----:B------:R0:W-:Y:S01]  /*57d0*/  @!P3 STG.E.U8 desc[UR36][R6.64+0xb9], R119 ;  /* 0x0000b9770600b986 */ /* 0x0001e2000c101124 */
[----:B------:R-:W-:Y:S05]  /*57e0*/  @P5 BRA `(.L_x_230) ;  /* 0x00000000000c5947 */ /* 0x000fea0003800000 */
[----:B--2---:R-:W1:Y:S02]  /*57f0*/  LDG.E.U8 R157, desc[UR36][R8.64+0xc0] ;  /* 0x0000c024089d7981 */ /* 0x004e64000c1e1100 */
[----:B-1----:R-:W-:-:S05]  /*5800*/  PRMT R3, R157, 0x8880, RZ ;  /* 0x000088809d037816 */ /* 0x002fca00000000ff */
[----:B------:R-:W-:-:S07]  /*5810*/  IMAD R12, R3, R156, RZ ;  /* 0x0000009c030c7224 */ /* 0x000fce00078e02ff */
.L_x_230:
[----:B------:R-:W-:Y:S05]  /*5820*/  BSYNC B1 ;  /* 0x0000000000017941 */ /* 0x000fea0003800000 */
.L_x_229:
[----:B-1----:R-:W-:Y:S01]  /*5830*/  @!P5 IMAD R3, R120, R155, R12 ;  /* 0x0000009b7803d224 */ /* 0x002fe200078e020c */
[----:B------:R-:W-:Y:S04]  /*5840*/  BSSY B1, `(.L_x_231) ;  /* 0x0000006000017945 */ /* 0x000fe80003800000 */
[----:B------:R1:W-:Y:S01]  /*5850*/  @!P5 STG.E.U8 desc[UR36][R4.64+0xc0], R3 ;  /* 0x0000c0030400d986 */ /* 0x0003e2000c101124 */
[----:B------:R-:W-:Y:S05]  /*5860*/  @P2 BRA `(.L_x_232) ;  /* 0x00000000000c2947 */ /* 0x000fea0003800000 */
[----:B--2---:R-:W1:Y:S02]  /*5870*/  LDG.E.U8 R157, desc[UR36][R8.64+0xc1] ;  /* 0x0000c124089d7981 */ /* 0x004e64000c1e1100 */
[----:B-1----:R-:W-:-:S05]  /*5880*/  PRMT R3, R157, 0x8880, RZ ;  /* 0x000088809d037816 */ /* 0x002fca00000000ff */
[----:B------:R-:W-:-:S07]  /*5890*/  IMAD R12, R3, R156, RZ ;  /* 0x0000009c030c7224 */ /* 0x000fce00078e02ff */
.L_x_232:
[----:B------:R-:W-:Y:S05]  /*58a0*/  BSYNC B1 ;  /* 0x0000000000017941 */ /* 0x000fea0003800000 */
.L_x_231:
        /* <DEDUP_REMOVED lines=11> */
.L_x_234:
[----:B------:R-:W-:Y:S05]  /*5960*/  BSYNC B1 ;  /* 0x0000000000017941 */ /* 0x000fea0003800000 */
.L_x_233:
[----:B-1----:R-:W-:Y:S01]  /*5970*/  @!P4 IMAD R3, R122, R155, R12 ;  /* 0x0000009b7a03c224 */ /* 0x002fe200078e020c */
[----:B------:R-:W-:Y:S04]  /*5980*/  BSSY B1, `(.L_x_235) ;  /* 0x0000006000017945 */ /* 0x000fe80003800000 */
[----:B------:R1:W-:Y:S01]  /*5990*/  @!P4 STG.E.U8 desc[UR36][R6.64+0xc0], R3 ;  /* 0x0000c0030600c986 */ /* 0x0003e2000c101124 */
[----:B------:R-:W-:Y:S05]  /*59a0*/  @P3 BRA `(.L_x_236) ;  /* 0x00000000000c3947 */ /* 0x000fea0003800000 */
[----:B--2---:R-:W1:Y:S02]  /*59b0*/  LDG.E.U8 R157, desc[UR36][R10.64+0xc1] ;  /* 0x0000c1240a9d7981 */ /* 0x004e64000c1e1100 */
[----:B-1----:R-:W-:-:S05]  /*59c0*/  PRMT R3, R157, 0x8880, RZ ;  /* 0x000088809d037816 */ /* 0x002fca00000000ff */
[----:B------:R-:W-:-:S07]  /*59d0*/  IMAD R12, R3, R156, RZ ;  /* 0x0000009c030c7224 */ /* 0x000fce00078e02ff */
.L_x_236:
[----:B------:R-:W-:Y:S05]  /*59e0*/  BSYNC B1 ;  /* 0x0000000000017941 */ /* 0x000fea0003800000 */
.L_x_235:
[----:B------:R-:W-:Y:S01]  /*59f0*/  @!P3 IMAD R123, R123, R155, R12 ;  /* 0x0000009b7b7bb224 */ /* 0x000fe200078e020c */
[----:B------:R-:W-:Y:S04]  /*5a00*/  BSSY B1, `(.L_x_237) ;  /* 0x0000006000017945 */ /* 0x000fe80003800000 */
[----:B------:R0:W-:Y:S01]  /*5a10*/  @!P3 STG.E.U8 desc[UR36][R6.64+0xc1], R123 ;  /* 0x0000c17b0600b986 */ /* 0x0001e2000c101124 */
[----:B------:R-:W-:Y:S05]  /*5a20*/  @P5 BRA `(.L_x_238) ;  /* 0x00000000000c5947 */ /* 0x000fea0003800000 */
[----:B--2---:R-:W1:Y:S02]  /*5a30*/  LDG.E.U8 R157, desc[UR36][R8.64+0xc8] ;  /* 0x0000c824089d7981 */ /* 0x004e64000c1e1100 */
[----:B-1----:R-:W-:-:S05]  /*5a40*/  PRMT R3, R157, 0x8880, RZ ;  /* 0x000088809d037816 */ /* 0x002fca00000000ff */
[----:B------:R-:W-:-:S07]  /*5a50*/  IMAD R12, R3, R156, RZ ;  /* 0x0000009c030c7224 */ /* 0x000fce00078e02ff */
.L_x_238:
[----:B------:R-:W-:Y:S05]  /*5a60*/  BSYNC B1 ;  /* 0x0000000000017941 */ /* 0x000fea0003800000 */
.L_x_237:
[----:B-1----:R-:W-:Y:S01]  /*5a70*/  @!P5 IMAD R3, R124, R155, R12 ;  /* 0x0000009b7c03d224 */ /* 0x002fe200078e020c */
[----:B------:R-:W-:Y:S04]  /*5a80*/  BSSY B1, `(.L_x_239) ;  /* 0x0000006000017945 */ /* 0x000fe80003800000 */
[----:B------:R1:W-:Y:S01]  /*5a90*/  @!P5 STG.E.U8 desc[UR36][R4.64+0xc8], R3 ;  /* 0x0000c8030400d986 */ /* 0x0003e2000c101124 */
[----:B------:R-:W-:Y:S05]  /*5aa0*/  @P2 BRA `(.L_x_240) ;  /* 0x00000000000c2947 */ /* 0x000fea0003800000 */
[----:B--2---:R-:W1:Y:S02]  /*5ab0*/  LDG.E.U8 R157, desc[UR36][R8.64+0xc9] ;  /* 0x0000c924089d7981 */ /* 0x004e64000c1e1100 */
[----:B-1----:R-:W-:-:S05]  /*5ac0*/  PRMT R3, R157, 0x8880, RZ ;  /* 0x000088809d037816 */ /* 0x002fca00000000ff */
[----:B------:R-:W-:-:S07]  /*5ad0*/  IMAD R12, R3, R156, RZ ;  /* 0x0000009c030c7224 */ /* 0x000fce00078e02ff */
.L_x_240:
[----:B------:R-:W-:Y:S05]  /*5ae0*/  BSYNC B1 ;  /* 0x0000000000017941 */ /* 0x000fea0003800000 */
.L_x_239:
        /* <DEDUP_REMOVED lines=11> */
.L_x_242:
[----:B------:R-:W-:Y:S05]  /*5ba0*/  BSYNC B1 ;  /* 0x0000000000017941 */ /* 0x000fea0003800000 */
.L_x_241:
[----:B-1----:R-:W-:Y:S01]  /*5bb0*/  @!P4 IMAD R3, R126, R155, R12 ;  /* 0x0000009b7e03c224 */ /* 0x002fe200078e020c */
[----:B------:R-:W-:Y:S04]  /*5bc0*/  BSSY B1, `(.L_x_243) ;  /* 0x0000006000017945 */ /* 0x000fe80003800000 */
[----:B------:R1:W-:Y:S01]  /*5bd0*/  @!P4 STG.E.U8 desc[UR36][R6.64+0xc8], R3 ;  /* 0x0000c8030600c986 */ /* 0x0003e2000c101124 */
[----:B------:R-:W-:Y:S05]  /*5be0*/  @P3 BRA `(.L_x_244) ;  /* 0x00000000000c3947 */ /* 0x000fea0003800000 */
[----:B--2---:R-:W1:Y:S02]  /*5bf0*/  LDG.E.U8 R157, desc[UR36][R10.64+0xc9] ;  /* 0x0000c9240a9d7981 */ /* 0x004e64000c1e1100 */
[----:B-1----:R-:W-:-:S05]  /*5c00*/  PRMT R3, R157, 0x8880, RZ ;  /* 0x000088809d037816 */ /* 0x002fca00000000ff */
[----:B------:R-:W-:-:S07]  /*5c10*/  IMAD R12, R3, R156, RZ ;  /* 0x0000009c030c7224 */ /* 0x000fce00078e02ff */
.L_x_244:
[----:B------:R-:W-:Y:S05]  /*5c20*/  BSYNC B1 ;  /* 0x0000000000017941 */ /* 0x000fea0003800000 */
.L_x_243:
[----:B------:R-:W-:Y:S01]  /*5c30*/  @!P3 IMAD R127, R127, R155, R12 ;  /* 0x0000009b7f7fb224 */ /* 0x000fe200078e020c */
[----:B------:R-:W-:Y:S04]  /*5c40*/  BSSY B1, `(.L_x_245) ;  /* 0x0000006000017945 */ /* 0x000fe80003800000 */
[----:B------:R0:W-:Y:S01]  /*5c50*/  @!P3 STG.E.U8 desc[UR36][R6.64+0xc9], R127 ;  /* 0x0000c97f0600b986 */ /* 0x0001e2000c101124 */
[----:B------:R-:W-:Y:S05]  /*5c60*/  @P5 BRA `(.L_x_246) ;  /* 0x00000000000c5947 */ /* 0x000fea0003800000 */
[----:B--2---:R-:W1:Y:S02]  /*5c70*/  LDG.E.U8 R157, desc[UR36][R8.64+0xd0] ;  /* 0x0000d024089d7981 */ /* 0x004e64000c1e1100 */
[----:B-1----:R-:W-:-:S05]  /*5c80*/  PRMT R3, R157, 0x8880, RZ ;  /* 0x000088809d037816 */ /* 0x002fca00000000ff */
[----:B------:R-:W-:-:S07]  /*5c90*/  IMAD R12, R3, R156, RZ ;  /* 0x0000009c030c7224 */ /* 0x000fce00078e02ff */
.L_x_246:
[----:B------:R-:W-:Y:S05]  /*5ca0*/  BSYNC B1 ;  /* 0x0000000000017941 */ /* 0x000fea0003800000 */
.L_x_245:
[----:B-1----:R-:W-:Y:S01]  /*5cb0*/  @!P5 IMAD R3, R128, R155, R12 ;  /* 0x0000009b8003d224 */ /* 0x002fe200078e020c */
[----:B------:R-:W-:Y:S04]  /*5cc0*/  BSSY B1, `(.L_x_247) ;  /* 0x0000006000017945 */ /* 0x000fe80003800000 */
[----:B------:R1:W-:Y:S01]  /*5cd0*/  @!P5 STG.E.U8 desc[UR36][R4.64+0xd0], R3 ;  /* 0x0000d0030400d986 */ /* 0x0003e2000c101124 */
[----:B------:R-:W-:Y:S05]  /*5ce0*/  @P2 BRA `(.L_x_248) ;  /* 0x00000000000c2947 */ /* 0x000fea0003800000 */
[----:B--2---:R-:W1:Y:S02]  /*5cf0*/  LDG.E.U8 R157, desc[UR36][R8.64+0xd1] ;  /* 0x0000d124089d7981 */ /* 0x004e64000c1e1100 */
[----:B-1----:R-:W-:-:S05]  /*5d00*/  PRMT R3, R157, 0x8880, RZ ;  /* 0x000088809d037816 */ /* 0x002fca00000000ff */
[----:B------:R-:W-:-:S07]  /*5d10*/  IMAD R12, R3, R156, RZ ;  /* 0x0000009c030c7224 */ /* 0x000fce00078e02ff */
.L_x_248:
[----:B------:R-:W-:Y:S05]  /*5d20*/  BSYNC B1 ;  /* 0x0000000000017941 */ /* 0x000fea0003800000 */
.L_x_247:
        /* <DEDUP_REMOVED lines=11> */
.L_x_250:
[----:B------:R-:W-:Y:S05]  /*5de0*/  BSYNC B1 ;  /* 0x0000000000017941 */ /* 0x000fea0003800000 */
.L_x_249:
[----:B-1----:R-:W-:Y:S01]  /*5df0*/  @!P4 IMAD R3, R130, R155, R12 ;  /* 0x0000009b8203c224 */ /* 0x002fe200078e020c */
[----:B------:R-:W-:Y:S04]  /*5e00*/  BSSY B1, `(.L_x_251) ;  /* 0x0000006000017945 */ /* 0x000fe80003800000 */
[----:B------:R1:W-:Y:S01]  /*5e10*/  @!P4 STG.E.U8 desc[UR36][R6.64+0xd0], R3 ;  /* 0x0000d0030600c986 */ /* 0x0003e2000c101124 */
[----:B------:R-:W-:Y:S05]  /*5e20*/  @P3 BRA `(.L_x_252) ;  /* 0x00000000000c3947 */ /* 0x000fea0003800000 */
[----:B--2---:R-:W1:Y:S02]  /*5e30*/  LDG.E.U8 R157, desc[UR36][R10.64+0xd1] ;  /* 0x0000d1240a9d7981 */ /* 0x004e64000c1e1100 */
[----:B-1----:R-:W-:-:S05]  /*5e40*/  PRMT R3, R157, 0x8880, RZ ;  /* 0x000088809d037816 */ /* 0x002fca00000000ff */
[----:B------:R-:W-:-:S07]  /*5e50*/  IMAD R12, R3, R156, RZ ;  /* 0x0000009c030c7224 */ /* 0x000fce00078e02ff */
.L_x_252:
[----:B------:R-:W-:Y:S05]  /*5e60*/  BSYNC B1 ;  /* 0x0000000000017941 */ /* 0x000fea0003800000 */
.L_x_251:
[----:B------:R-:W-:Y:S01]  /*5e70*/  @!P3 IMAD R131, R131, R155, R12 ;  /* 0x0000009b8383b224 */ /* 0x000fe200078e020c */
[----:B------:R-:W-:Y:S04]  /*5e80*/  BSSY B1, `(.L_x_253) ;  /* 0x0000006000017945 */ /* 0x000fe80003800000 */
[----:B------:R0:W-:Y:S01]  /*5e90*/  @!P3 STG.E.U8 desc[UR36][R6.64+0xd1], R131 ;  /* 0x0000d1830600b986 */ /* 0x0001e2000c101124 */
[----:B------:R-:W-:Y:S05]  /*5ea0*/  @P5 BRA `(.L_x_254) ;  /* 0x00000000000c5947 */ /* 0x000fea0003800000 */
[----:B--2---:R-:W1:Y:S02]  /*5eb0*/  LDG.E.U8 R157, desc[UR36][R8.64+0xd8] ;  /* 0x0000d824089d7981 */ /* 0x004e64000c1e1100 */
[----:B-1----:R-:W-:-:S05]  /*5ec0*/  PRMT R3, R157, 0x8880, RZ ;  /* 0x000088809d037816 */ /* 0x002fca00000000ff */
[----:B------:R-:W-:-:S07]  /*5ed0*/  IMAD R12, R3, R156, RZ ;  /* 0x0000009c030c7224 */ /* 0x000fce00078e02ff */
.L_x_254:
[----:B------:R-:W-:Y:S05]  /*5ee0*/  BSYNC B1 ;  /* 0x0000000000017941 */ /* 0x000fea0003800000 */
.L_x_253:
[----:B-1----:R-:W-:Y:S01]  /*5ef0*/  @!P5 IMAD R3, R132, R155, R12 ;  /* 0x0000009b8403d224 */ /* 0x002fe200078e020c */
[----:B------:R-:W-:Y:S04]  /*5f00*/  BSSY B1, `(.L_x_255) ;  /* 0x0000006000017945 */ /* 0x000fe80003800000 */
[----:B------:R1:W-:Y:S01]  /*5f10*/  @!P5 STG.E.U8 desc[UR36][R4.64+0xd8], R3 ;  /* 0x0000d8030400d986 */ /* 0x0003e2000c101124 */
[----:B------:R-:W-:Y:S05]  /*5f20*/  @P2 BRA `(.L_x_256) ;  /* 0x00000000000c2947 */ /* 0x000fea0003800000 */
[----:B--2---:R-:W1:Y:S02]  /*5f30*/  LDG.E.U8 R157, desc[UR36][R8.64+0xd9] ;  /* 0x0000d924089d7981 */ /* 0x004e64000c1e1100 */
[----:B-1----:R-:W-:-:S05]  /*5f40*/  PRMT R3, R157, 0x8880, RZ ;  /* 0x000088809d037816 */ /* 0x002fca00000000ff */
[----:B------:R-:W-:-:S07]  /*5f50*/  IMAD R12, R3, R156, RZ ;  /* 0x0000009c030c7224 */ /* 0x000fce00078e02ff */
.L_x_256:
[----:B------:R-:W-:Y:S05]  /*5f60*/  BSYNC B1 ;  /* 0x0000000000017941 */ /* 0x000fea0003800000 */
.L_x_255:
        /* <DEDUP_REMOVED lines=11> */
.L_x_258:
[----:B------:R-:W-:Y:S05]  /*6020*/  BSYNC B1 ;  /* 0x0000000000017941 */ /* 0x000fea0003800000 */
.L_x_257:
[----:B-1----:R-:W-:Y:S01]  /*6030*/  @!P4 IMAD R3, R134, R155, R12 ;  /* 0x0000009b8603c224 */ /* 0x002fe200078e020c */
[----:B------:R-:W-:Y:S04]  /*6040*/  BSSY B1, `(.L_x_259) ;  /* 0x0000006000017945 */ /* 0x000fe80003800000 */
[----:B------:R1:W-:Y:S01]  /*6050*/  @!P4 STG.E.U8 desc[UR36][R6.64+0xd8], R3 ;  /* 0x0000d8030600c986 */ /* 0x0003e2000c101124 */
[----:B------:R-:W-:Y:S05]  /*6060*/  @P3 BRA `(.L_x_260) ;  /* 0x00000000000c3947 */ /* 0x000fea0003800000 */
[----:B--2---:R-:W1:Y:S02]  /*6070*/  LDG.E.U8 R157, desc[UR36][R10.64+0xd9] ;  /* 0x0000d9240a9d7981 */ /* 0x004e64000c1e1100 */
[----:B-1----:R-:W-:-:S05]  /*6080*/  PRMT R3, R157, 0x8880, RZ ;  /* 0x000088809d037816 */ /* 0x002fca00000000ff */
[----:B------:R-:W-:-:S07]  /*6090*/  IMAD R12, R3, R156, RZ ;  /* 0x0000009c030c7224 */ /* 0x000fce00078e02ff */
.L_x_260:
[----:B------:R-:W-:Y:S05]  /*60a0*/  BSYNC B1 ;  /* 0x0000000000017941 */ /* 0x000fea0003800000 */
.L_x_259:
[----:B------:R-:W-:Y:S01]  /*60b0*/  @!P3 IMAD R135, R135, R155, R12 ;  /* 0x0000009b8787b224 */ /* 0x000fe200078e020c */
[----:B------:R-:W-:Y:S04]  /*60c0*/  BSSY B1, `(.L_x_261) ;  /* 0x0000006000017945 */ /* 0x000fe80003800000 */
[----:B------:R0:W-:Y:S01]  /*60d0*/  @!P3 STG.E.U8 desc[UR36][R6.64+0xd9], R135 ;  /* 0x0000d9870600b986 */ /* 0x0001e2000c101124 */
[----:B------:R-:W-:Y:S05]  /*60e0*/  @P5 BRA `(.L_x_262) ;  /* 0x00000000000c5947 */ /* 0x000fea0003800000 */
[----:B--2---:R-:W1:Y:S02]  /*60f0*/  LDG.E.U8 R157, desc[UR36][R8.64+0xe0] ;  /* 0x0000e024089d7981 */ /* 0x004e64000c1e1100 */
[----:B-1----:R-:W-:-:S05]  /*6100*/  PRMT R3, R157, 0x8880, RZ ;  /* 0x000088809d037816 */ /* 0x002fca00000000ff */
[----:B------:R-:W-:-:S07]  /*6110*/  IMAD R12, R3, R156, RZ ;  /* 0x0000009c030c7224 */ /* 0x000fce00078e02ff */
.L_x_262:
[----:B------:R-:W-:Y:S05]  /*6120*/  BSYNC B1 ;  /* 0x0000000000017941 */ /* 0x000fea0003800000 */
.L_x_261:
[----:B-1----:R-:W-:Y:S01]  /*6130*/  @!P5 IMAD R3, R136, R155, R12 ;  /* 0x0000009b8803d224 */ /* 0x002fe200078e020c */
[----:B------:R-:W-:Y:S04]  /*6140*/  BSSY B1, `(.L_x_263) ;  /* 0x0000006000017945 */ /* 0x000fe80003800000 */
[----:B------:R1:W-:Y:S01]  /*6150*/  @!P5 STG.E.U8 desc[UR36][R4.64+0xe0], R3 ;  /* 0x0000e0030400d986 */ /* 0x0003e2000c101124 */
[----:B------:R-:W-:Y:S05]  /*6160*/  @P2 BRA `(.L_x_264) ;  /* 0x00000000000c2947 */ /* 0x000fea0003800000 */
[----:B--2---:R-:W1:Y:S02]  /*6170*/  LDG.E.U8 R157, desc[UR36][R8.64+0xe1] ;  /* 0x0000e124089d7981 */ /* 0x004e64000c1e1100 */
[----:B-1----:R-:W-:-:S05]  /*6180*/  PRMT R3, R157, 0x8880, RZ ;  /* 0x000088809d037816 */ /* 0x002fca00000000ff */
[----:B------:R-:W-:-:S07]  /*6190*/  IMAD R12, R3, R156, RZ ;  /* 0x0000009c030c7224 */ /* 0x000fce00078e02ff */
.L_x_264:
[----:B------:R-:W-:Y:S05]  /*61a0*/  BSYNC B1 ;  /* 0x0000000000017941 */ /* 0x000fea0003800000 */
.L_x_263:
        /* <DEDUP_REMOVED lines=11> */
.L_x_266:
[----:B------:R-:W-:Y:S05]  /*6260*/  BSYNC B1 ;  /* 0x0000000000017941 */ /* 0x000fea0003800000 */
.L_x_265:
[----:B-1----:R-:W-:Y:S01]  /*6270*/  @!P4 IMAD R3, R138, R155, R12 ;  /* 0x0000009b8a03c224 */ /* 0x002fe200078e020c */
[----:B------:R-:W-:Y:S04]  /*6280*/  BSSY B1, `(.L_x_267) ;  /* 0x0000006000017945 */ /* 0x000fe80003800000 */
[----:B------:R1:W-:Y:S01]  /*6290*/  @!P4 STG.E.U8 desc[UR36][R6.64+0xe0], R3 ;  /* 0x0000e0030600c986 */ /* 0x0003e2000c101124 */
[----:B------:R-:W-:Y:S05]  /*62a0*/  @P3 BRA `(.L_x_268) ;  /* 0x00000000000c3947 */ /* 0x000fea0003800000 */
[----:B--2---:R-:W1:Y:S02]  /*62b0*/  LDG.E.U8 R157, desc[UR36][R10.64+0xe1] ;  /* 0x0000e1240a9d7981 */ /* 0x004e64000c1e1100 */
[----:B-1----:R-:W-:-:S05]  /*62c0*/  PRMT R3, R157, 0x8880, RZ ;  /* 0x000088809d037816 */ /* 0x002fca00000000ff */
[----:B------:R-:W-:-:S07]  /*62d0*/  IMAD R12, R3, R156, RZ ;  /* 0x0000009c030c7224 */ /* 0x000fce00078e02ff */
.L_x_268:
[----:B------:R-:W-:Y:S05]  /*62e0*/  BSYNC B1 ;  /* 0x0000000000017941 */ /* 0x000fea0003800000 */
.L_x_267:
[----:B------:R-:W-:Y:S01]  /*62f0*/  @!P3 IMAD R139, R139, R155, R12 ;  /* 0x0000009b8b8bb224 */ /* 0x000fe200078e020c */
[----:B------:R-:W-:Y:S04]  /*6300*/  BSSY B1, `(.L_x_269) ;  /* 0x0000006000017945 */ /* 0x000fe80003800000 */
[----:B------:R0:W-:Y:S01]  /*6310*/  @!P3 STG.E.U8 desc[UR36][R6.64+0xe1], R139 ;  /* 0x0000e18b0600b986 */ /* 0x0001e2000c101124 */
[----:B------:R-:W-:Y:S05]  /*6320*/  @P5 BRA `(.L_x_270) ;  /* 0x00000000000c5947 */ /* 0x000fea0003800000 */
[----:B--2---:R-:W1:Y:S02]  /*6330*/  LDG.E.U8 R157, desc[UR36][R8.64+0xe8] ;  /* 0x0000e824089d7981 */ /* 0x004e64000c1e1100 */
[----:B-1----:R-:W-:-:S05]  /*6340*/  PRMT R3, R157, 0x8880, RZ ;  /* 0x000088809d037816 */ /* 0x002fca00000000ff */
[----:B------:R-:W-:-:S07]  /*6350*/  IMAD R12, R3, R156, RZ ;  /* 0x0000009c030c7224 */ /* 0x000fce00078e02ff */
.L_x_270:
[----:B------:R-:W-:Y:S05]  /*6360*/  BSYNC B1 ;  /* 0x0000000000017941 */ /* 0x000fea0003800000 */
.L_x_269:
[----:B-1----:R-:W-:Y:S01]  /*6370*/  @!P5 IMAD R3, R140, R155, R12 ;  /* 0x0000009b8c03d224 */ /* 0x002fe200078e020c */
[----:B------:R-:W-:Y:S04]  /*6380*/  BSSY B1, `(.L_x_271) ;  /* 0x0000006000017945 */ /* 0x000fe80003800000 */
[----:B------:R1:W-:Y:S01]  /*6390*/  @!P5 STG.E.U8 desc[UR36][R4.64+0xe8], R3 ;  /* 0x0000e8030400d986 */ /* 0x0003e2000c101124 */
[----:B------:R-:W-:Y:S05]  /*63a0*/  @P2 BRA `(.L_x_272) ;  /* 0x00000000000c2947 */ /* 0x000fea0003800000 */
[----:B--2---:R-:W1:Y:S02]  /*63b0*/  LDG.E.U8 R157, desc[UR36][R8.64+0xe9] ;  /* 0x0000e924089d7981 */ /* 0x004e64000c1e1100 */
[----:B-1----:R-:W-:-:S05]  /*63c0*/  PRMT R3, R157, 0x8880, RZ ;  /* 0x000088809d037816 */ /* 0x002fca00000000ff */
[----:B------:R-:W-:-:S07]  /*63d0*/  IMAD R12, R3, R156, RZ ;  /* 0x0000009c030c7224 */ /* 0x000fce00078e02ff */
.L_x_272:
[----:B------:R-:W-:Y:S05]  /*63e0*/  BSYNC B1 ;  /* 0x0000000000017941 */ /* 0x000fea0003800000 */
.L_x_271:
        /* <DEDUP_REMOVED lines=11> */
.L_x_274:
[----:B------:R-:W-:Y:S05]  /*64a0*/  BSYNC B1 ;  /* 0x0000000000017941 */ /* 0x000fea0003800000 */
.L_x_273:
[----:B-1----:R-:W-:Y:S01]  /*64b0*/  @!P4 IMAD R3, R142, R155, R12 ;  /* 0x0000009b8e03c224 */ /* 0x002fe200078e020c */
[----:B------:R-:W-:Y:S04]  /*64c0*/  BSSY B1, `(.L_x_275) ;  /* 0x0000006000017945 */ /* 0x000fe80003800000 */
[----:B------:R1:W-:Y:S01]  /*64d0*/  @!P4 STG.E.U8 desc[UR36][R6.64+0xe8], R3 ;  /* 0x0000e8030600c986 */ /* 0x0003e2000c101124 */
[----:B------:R-:W-:Y:S05]  /*64e0*/  @P3 BRA `(.L_x_276) ;  /* 0x00000000000c3947 */ /* 0x000fea0003800000 */
[----:B--2---:R-:W1:Y:S02]  /*64f0*/  LDG.E.U8 R157, desc[UR36][R10.64+0xe9] ;  /* 0x0000e9240a9d7981 */ /* 0x004e64000c1e1100 */
[----:B-1----:R-:W-:-:S05]  /*6500*/  PRMT R3, R157, 0x8880, RZ ;  /* 0x000088809d037816 */ /* 0x002fca00000000ff */
[----:B------:R-:W-:-:S07]  /*6510*/  IMAD R12, R3, R156, RZ ;  /* 0x0000009c030c7224 */ /* 0x000fce00078e02ff */
.L_x_276:
[----:B------:R-:W-:Y:S05]  /*6520*/  BSYNC B1 ;  /* 0x0000000000017941 */ /* 0x000fea0003800000 */
.L_x_275:
[----:B------:R-:W-:Y:S01]  /*6530*/  @!P3 IMAD R143, R143, R155, R12 ;  /* 0x0000009b8f8fb224 */ /* 0x000fe200078e020c */
[----:B------:R-:W-:Y:S04]  /*6540*/  BSSY B1, `(.L_x_277) ;  /* 0x0000006000017945 */ /* 0x000fe80003800000 */
[----:B------:R0:W-:Y:S01]  /*6550*/  @!P3 STG.E.U8 desc[UR36][R6.64+0xe9], R143 ;  /* 0x0000e98f0600b986 */ /* 0x0001e2000c101124 */
[----:B------:R-:W-:Y:S05]  /*6560*/  @P5 BRA `(.L_x_278) ;  /* 0x00000000000c5947 */ /* 0x000fea0003800000 */
[----:B--2---:R-:W1:Y:S02]  /*6570*/  LDG.E.U8 R157, desc[UR36][R8.64+0xf0] ;  /* 0x0000f024089d7981 */ /* 0x004e64000c1e1100 */
[----:B-1----:R-:W-:-:S05]  /*6580*/  PRMT R3, R157, 0x8880, RZ ;  /* 0x000088809d037816 */ /* 0x002fca00000000ff */
[----:B------:R-:W-:-:S07]  /*6590*/  IMAD R12, R3, R156, RZ ;  /* 0x0000009c030c7224 */ /* 0x000fce00078e02ff */
.L_x_278:
[----:B------:R-:W-:Y:S05]  /*65a0*/  BSYNC B1 ;  /* 0x0000000000017941 */ /* 0x000fea0003800000 */
.L_x_277:
[----:B-1----:R-:W-:Y:S01]  /*65b0*/  @!P5 IMAD R3, R144, R155, R12 ;  /* 0x0000009b9003d224 */ /* 0x002fe200078e020c */
[----:B------:R-:W-:Y:S04]  /*65c0*/  BSSY B1, `(.L_x_279) ;  /* 0x0000006000017945 */ /* 0x000fe80003800000 */
[----:B------:R1:W-:Y:S01]  /*65d0*/  @!P5 STG.E.U8 desc[UR36][R4.64+0xf0], R3 ;  /* 0x0000f0030400d986 */ /* 0x0003e2000c101124 */
[----:B------:R-:W-:Y:S05]  /*65e0*/  @P2 BRA `(.L_x_280) ;  /* 0x00000000000c2947 */ /* 0x000fea0003800000 */
[----:B--2---:R-:W1:Y:S02]  /*65f0*/  LDG.E.U8 R157, desc[UR36][R8.64+0xf1] ;  /* 0x0000f124089d7981 */ /* 0x004e64000c1e1100 */
[----:B-1----:R-:W-:-:S05]  /*6600*/  PRMT R3, R157, 0x8880, RZ ;  /* 0x000088809d037816 */ /* 0x002fca00000000ff */
[----:B------:R-:W-:-:S07]  /*6610*/  IMAD R12, R3, R156, RZ ;  /* 0x0000009c030c7224 */ /* 0x000fce00078e02ff */
.L_x_280:
[----:B------:R-:W-:Y:S05]  /*6620*/  BSYNC B1 ;  /* 0x0000000000017941 */ /* 0x000fea0003800000 */
.L_x_279:
[C---:B------:R-:W-:Y:S01]  /*6630*/  ISETP.LT.OR P4, PT, R0.reuse, 0xf1, !P0 ;  /* 0x000000f10000780c */ /* 0x040fe20004781670 */
[----:B------:R-:W-:Y:S01]  /*6640*/  @!P2 IMAD R145, R145, R155, R12 ;  /* 0x0000009b9191a224 */ /* 0x000fe200078e020c */
[----:B------:R-:W-:Y:S01]  /*6650*/  BSSY B1, `(.L_x_281) ;  /* 0x000000a000017945 */ /* 0x000fe20003800000 */
[C---:B------:R-:W-:Y:S02]  /*6660*/  ISETP.LT.OR P3, PT, R0.reuse, 0xf2, !P0 ;  /* 0x000000f20000780c */ /* 0x040fe40004761670 */
        /* <DEDUP_REMOVED lines=8> */
.L_x_282:
[----:B------:R-:W-:Y:S05]  /*66f0*/  BSYNC B1 ;  /* 0x0000000000017941 */ /* 0x000fea0003800000 */
.L_x_281:
[----:B-1----:R-:W-:Y:S01]  /*6700*/  @!P4 IMAD R3, R146, R155, R12 ;  /* 0x0000009b9203c224 */ /* 0x002fe200078e020c */
[----:B------:R-:W-:Y:S04]  /*6710*/  BSSY B1, `(.L_x_283) ;  /* 0x0000006000017945 */ /* 0x000fe80003800000 */
[----:B------:R1:W-:Y:S01]  /*6720*/  @!P4 STG.E.U8 desc[UR36][R6.64+0xf0], R3 ;  /* 0x0000f0030600c986 */ /* 0x0003e2000c101124 */
[----:B------:R-:W-:Y:S05]  /*6730*/  @P3 BRA `(.L_x_284) ;  /* 0x00000000000c3947 */ /* 0x000fea0003800000 */
[----:B--2---:R-:W1:Y:S02]  /*6740*/  LDG.E.U8 R157, desc[UR36][R10.64+0xf1] ;  /* 0x0000f1240a9d7981 */ /* 0x004e64000c1e1100 */
[----:B-1----:R-:W-:-:S05]  /*6750*/  PRMT R3, R157, 0x8880, RZ ;  /* 0x000088809d037816 */ /* 0x002fca00000000ff */
[----:B------:R-:W-:-:S07]  /*6760*/  IMAD R12, R3, R156, RZ ;  /* 0x0000009c030c7224 */ /* 0x000fce00078e02ff */
.L_x_284:
[----:B------:R-:W-:Y:S05]  /*6770*/  BSYNC B1 ;  /* 0x0000000000017941 */ /* 0x000fea0003800000 */
.L_x_283:
[----:B------:R-:W-:Y:S01]  /*6780*/  @!P3 IMAD R147, R147, R155, R12 ;  /* 0x0000009b9393b224 */ /* 0x000fe200078e020c */
[----:B------:R-:W-:Y:S04]  /*6790*/  BSSY B1, `(.L_x_285) ;  /* 0x0000006000017945 */ /* 0x000fe80003800000 */
[----:B------:R0:W-:Y:S01]  /*67a0*/  @!P3 STG.E.U8 desc[UR36][R6.64+0xf1], R147 ;  /* 0x0000f1930600b986 */ /* 0x0001e2000c101124 */
[----:B------:R-:W-:Y:S05]  /*67b0*/  @P2 BRA `(.L_x_286) ;  /* 0x00000000000c2947 */ /* 0x000fea0003800000 */
[----:B--2---:R-:W1:Y:S02]  /*67c0*/  LDG.E.U8 R157, desc[UR36][R8.64+0xf8] ;  /* 0x0000f824089d7981 */ /* 0x004e64000c1e1100 */
[----:B-1----:R-:W-:-:S05]  /*67d0*/  PRMT R3, R157, 0x8880, RZ ;  /* 0x000088809d037816 */ /* 0x002fca00000000ff */
[----:B------:R-:W-:-:S07]  /*67e0*/  IMAD R12, R3, R156, RZ ;  /* 0x0000009c030c7224 */ /* 0x000fce00078e02ff */
.L_x_286:
[----:B------:R-:W-:Y:S05]  /*67f0*/  BSYNC B1 ;  /* 0x0000000000017941 */ /* 0x000fea0003800000 */
.L_x_285:
[----:B-1----:R-:W-:Y:S01]  /*6800*/  @!P2 IMAD R3, R148, R155, R12 ;  /* 0x0000009b9403a224 */ /* 0x002fe200078e020c */
[----:B------:R-:W-:Y:S04]  /*6810*/  BSSY B1, `(.L_x_287) ;  /* 0x0000006000017945 */ /* 0x000fe80003800000 */
[----:B------:R1:W-:Y:S01]  /*6820*/  @!P2 STG.E.U8 desc[UR36][R4.64+0xf8], R3 ;  /* 0x0000f8030400a986 */ /* 0x0003e2000c101124 */
[----:B------:R-:W-:Y:S05]  /*6830*/  @P1 BRA `(.L_x_288) ;  /* 0x00000000000c1947 */ /* 0x000fea0003800000 */
[----:B--2---:R-:W1:Y:S02]  /*6840*/  LDG.E.U8 R157, desc[UR36][R8.64+0xf9] ;  /* 0x0000f924089d7981 */ /* 0x004e64000c1e1100 */
[----:B-1----:R-:W-:-:S05]  /*6850*/  PRMT R3, R157, 0x8880, RZ ;  /* 0x000088809d037816 */ /* 0x002fca00000000ff */
[----:B------:R-:W-:-:S07]  /*6860*/  IMAD R12, R3, R156, RZ ;  /* 0x0000009c030c7224 */ /* 0x000fce00078e02ff */
.L_x_288:
[----:B------:R-:W-:Y:S05]  /*6870*/  BSYNC B1 ;  /* 0x0000000000017941 */ /* 0x000fea0003800000 */
.L_x_287:
[----:B------:R-:W-:Y:S01]  /*6880*/  @!P1 IMAD R149, R149, R155, R12 ;  /* 0x0000009b95959224 */ /* 0x000fe200078e020c */
[----:B------:R-:W-:Y:S04]  /*6890*/  BSSY B1, `(.L_x_289) ;  /* 0x0000006000017945 */ /* 0x000fe80003800000 */
[----:B------:R0:W-:Y:S01]  /*68a0*/  @!P1 STG.E.U8 desc[UR36][R4.64+0xf9], R149 ;  /* 0x0000f99504009986 */ /* 0x0001e2000c101124 */
[----:B------:R-:W-:Y:S05]  /*68b0*/  @P5 BRA `(.L_x_290) ;  /* 0x00000000000c5947 */ /* 0x000fea0003800000 */
[----:B--2---:R-:W1:Y:S02]  /*68c0*/  LDG.E.U8 R157, desc[UR36][R10.64+0xf8] ;  /* 0x0000f8240a9d7981 */ /* 0x004e64000c1e1100 */
[----:B-1----:R-:W-:-:S05]  /*68d0*/  PRMT R3, R157, 0x8880, RZ ;  /* 0x000088809d037816 */ /* 0x002fca00000000ff */
[----:B------:R-:W-:-:S07]  /*68e0*/  IMAD R12, R3, R156, RZ ;  /* 0x0000009c030c7224 */ /* 0x000fce00078e02ff */
.L_x_290:
[----:B------:R-:W-:Y:S05]  /*68f0*/  BSYNC B1 ;  /* 0x0000000000017941 */ /* 0x000fea0003800000 */
.L_x_289:
[----:B-1----:R-:W-:Y:S01]  /*6900*/  @!P5 IMAD R3, R150, R155, R12 ;  /* 0x0000009b9603d224 */ /* 0x002fe200078e020c */
[----:B------:R-:W-:Y:S01]  /*6910*/  ISETP.LT.OR P0, PT, R0, 0xfa, !P0 ;  /* 0x000000fa0000780c */ /* 0x000fe20004701670 */
[----:B------:R-:W-:Y:S03]  /*6920*/  BSSY B1, `(.L_x_291) ;  /* 0x0000006000017945 */ /* 0x000fe60003800000 */
[----:B------:R1:W-:Y:S09]  /*6930*/  @!P5 STG.E.U8 desc[UR36][R6.64+0xf8], R3 ;  /* 0x0000f8030600d986 */ /* 0x0003f2000c101124 */
[----:B------:R-:W-:Y:S05]  /*6940*/  @P0 BRA `(.L_x_292) ;  /* 0x00000000000c0947 */ /* 0x000fea0003800000 */
[----:B--2---:R-:W1:Y:S02]  /*6950*/  LDG.E.U8 R157, desc[UR36][R10.64+0xf9] ;  /* 0x0000f9240a9d7981 */ /* 0x004e64000c1e1100 */
[----:B-1----:R-:W-:-:S05]  /*6960*/  PRMT R3, R157, 0x8880, RZ ;  /* 0x000088809d037816 */ /* 0x002fca00000000ff */
[----:B------:R-:W-:-:S07]  /*6970*/  IMAD R12, R3, R156, RZ ;  /* 0x0000009c030c7224 */ /* 0x000fce00078e02ff */
.L_x_292:
[----:B------:R-:W-:Y:S05]  /*6980*/  BSYNC B1 ;  /* 0x0000000000017941 */ /* 0x000fea0003800000 */
.L_x_291:
[----:B------:R-:W-:Y:S01]  /*6990*/  IMAD R151, R151, R155, R12 ;  /* 0x0000009b97977224 */ /* 0x000fe200078e020c */
[----:B------:R-:W-:Y:S06]  /*69a0*/  @P0 BRA `(.L_x_293) ;  /* 0x0000001800100947 */ /* 0x000fec0003800000 */
[----:B------:R0:W-:Y:S01]  /*69b0*/  STG.E.U8 desc[UR36][R6.64+0xf9], R151 ;  /* 0x0000f99706007986 */ /* 0x0001e2000c101124 */
[----:B------:R-:W-:Y:S05]  /*69c0*/  BRA `(.L_x_293) ;  /* 0x0000001800087947 */ /* 0x000fea0003800000 */
.L_x_36:
[C---:B------:R-:W-:Y:S02]  /*69d0*/  ISETP.GE.AND P1, PT, R162.reuse, 0x1, PT ;  /* 0x00000001a200780c */ /* 0x040fe40003f26270 */
[----:B------:R-:W-:Y:S02]  /*69e0*/  ISETP.GE.AND P0, PT, R162, 0x9, PT ;  /* 0x00000009a200780c */ /* 0x000fe40003f06270 */
[C---:B------:R-:W-:Y:S02]  /*69f0*/  ISETP.LT.OR P4, PT, R0.reuse, 0x1, !P1 ;  /* 0x000000010000780c */ /* 0x040fe40004f81670 */
[C---:B------:R-:W-:Y:S02]  /*6a00*/  ISETP.LT.OR P3, PT, R0.reuse, 0x2, !P1 ;  /* 0x000000020000780c */ /* 0x040fe40004f61670 */
[C---:B------:R-:W-:Y:S02]  /*6a10*/  ISETP.LT.OR P2, PT, R0.reuse, 0x1, !P0 ;  /* 0x000000010000780c */ /* 0x040fe40004741670 */
[----:B------:R-:W-:-:S07]  /*6a20*/  ISETP.LT.OR P5, PT, R0, 0x2, !P0 ;  /* 0x000000020000780c */ /* 0x000fce00047a1670 */
[-C--:B------:R-:W-:Y:S02]  /*6a30*/  @!P4 IMAD R3, R24, R155.reuse, RZ ;  /* 0x0000009b1803c224 */ /* 0x080fe400078e02ff */
[-C--:B------:R-:W-:Y:S02]  /*6a40*/  @!P3 IMAD R25, R25, R155.reuse, RZ ;  /* 0x0000009b1919b224 */ /* 0x080fe400078e02ff */
[-C--:B------:R-:W-:Y:S01]  /*6a50*/  @!P2 IMAD R9, R26, R155.reuse, RZ ;  /* 0x0000009b1a09a224 */ /* 0x080fe200078e02ff */
[----:B------:R0:W-:Y:S01]  /*6a60*/  @!P4 STG.E.U8 desc[UR36][R4.64], R3 ;  /* 0x000000030400c986 */ /* 0x0001e2000c101124 */
[C---:B------:R-:W-:Y:S01]  /*6a70*/  ISETP.LT.OR P4, PT, R0.reuse, 0x9, !P1 ;  /* 0x000000090000780c */ /* 0x040fe20004f81670 */
[----:B------:R-:W-:Y:S02]  /*6a80*/  @!P5 IMAD R27, R27, R155, RZ ;  /* 0x0000009b1b1bd224 */ /* 0x000fe400078e02ff */
[----:B------:R-:W-:Y:S01]  /*6a90*/  @!P3 STG.E.U8 desc[UR36][R4.64+0x1], R25 ;  /* 0x000001190400b986 */ /* 0x000fe2000c101124 */
[----:B------:R-:W-:-:S03]  /*6aa0*/  ISETP.LT.OR P3, PT, R0, 0xa, !P1 ;  /* 0x0000000a0000780c */ /* 0x000fc60004f61670 */
[----:B------:R1:W-:Y:S01]  /*6ab0*/  @!P2 STG.E.U8 desc[UR36][R6.64], R9 ;  /* 0x000000090600a986 */ /* 0x0003e2000c101124 */
[----:B------:R-:W-:-:S03]  /*6ac0*/  ISETP.LT.OR P2, PT, R0, 0x9, !P0 ;  /* 0x000000090000780c */ /* 0x000fc60004741670 */
[----:B------:R-:W-:Y:S01]  /*6ad0*/  @!P5 STG.E.U8 desc[UR36][R6.64+0x1], R27 ;  /* 0x0000011b0600d986 */ /* 0x000fe2000c101124 */
[----:B------:R-:W-:Y:S01]  /*6ae0*/  ISETP.LT.OR P5, PT, R0, 0xa, !P0 ;  /* 0x0000000a0000780c */ /* 0x000fe200047a1670 */
[----:B------:R-:W-:-:S04]  /*6af0*/  @!P4 IMAD R11, R28, R155, RZ ;  /* 0x0000009b1c0bc224 */ /* 0x000fc800078e02ff */
[-C--:B------:R-:W-:Y:S01]  /*6b00*/  @!P3 IMAD R29, R29, R155.reuse, RZ ;  /* 0x0000009b1d1db224 */ /* 0x080fe200078e02ff */
[----:B------:R-:W-:Y:S01]  /*6b10*/  @!P4 STG.E.U8 desc[UR36][R4.64+0x8], R11 ;  /* 0x0000080b0400c986 */ /* 0x000fe2000c101124 */
[----:B------:R-:W-:Y:S02]  /*6b20*/  ISETP.LT.OR P4, PT, R0, 0x11, !P1 ;  /* 0x000000110000780c */ /* 0x000fe40004f81670 */
[-C--:B0-----:R-:W-:Y:S01]  /*6b30*/  @!P2 IMAD R3, R30, R155.reuse, RZ ;  /* 0x0000009b1e03a224 */ /* 0x081fe200078e02ff */
[----:B------:R-:W-:Y:S01]  /*6b40*/  @!P3 STG.E.U8 desc[UR36][R4.64+0x9], R29 ;  /* 0x0000091d0400b986 */ /* 0x000fe2000c101124 */
[C---:B------:R-:W-:Y:S02]  /*6b50*/  ISETP.LT.OR P3, PT, R0.reuse, 0x12, !P1 ;  /* 0x000000120000780c */ /* 0x040fe40004f61670 */
[----:B------:R-:W-:Y:S01]  /*6b60*/  @!P5 IMAD R31, R31, R155, RZ ;  /* 0x0000009b1f1fd224 */ /* 0x000fe200078e02ff */
[----:B------:R0:W-:Y:S01]  /*6b70*/  @!P2 STG.E.U8 desc[UR36][R6.64+0x8], R3 ;  /* 0x000008030600a986 */ /* 0x0001e2000c101124 */
[----:B------:R-:W-:-:S03]  /*6b80*/  ISETP.LT.OR P2, PT, R0, 0x11, !P0 ;  /* 0x000000110000780c */ /* 0x000fc60004741670 */
[----:B------:R-:W-:Y:S01]  /*6b90*/  @!P5 STG.E.U8 desc[UR36][R6.64+0x9], R31 ;  /* 0x0000091f0600d986 */ /* 0x000fe2000c101124 */
[----:B------:R-:W-:Y:S01]  /*6ba0*/  ISETP.LT.OR P5, PT, R0, 0x12, !P0 ;  /* 0x000000120000780c */ /* 0x000fe200047a1670 */
[----:B-1----:R-:W-:-:S04]  /*6bb0*/  @!P4 IMAD R9, R32, R155, RZ ;  /* 0x0000009b2009c224 */ /* 0x002fc800078e02ff */
        /* <DEDUP_REMOVED lines=301> */
[----:B------:R1:W-:Y:S01]  /*7e90*/  @!P4 STG.E.U8 desc[UR36][R4.64+0xd8], R11 ;  /* 0x0000d80b0400c986 */ /* 0x0003e2000c101124 */
        /* <DEDUP_REMOVED lines=13> */
[-C--:B-1----:R-:W-:Y:S01]  /*7f70*/  @!P2 IMAD R11, R138, R155.reuse, RZ ;  /* 0x0000009b8a0ba224 */ /* 0x082fe200078e02ff */
[----:B------:R-:W-:Y:S01]  /*7f80*/  @!P3 STG.E.U8 desc[UR36][R4.64+0xe1], R137 ;  /* 0x0000e1890400b986 */ /* 0x000fe2000c101124 */
[C---:B------:R-:W-:Y:S02]  /*7f90*/  ISETP.LT.OR P3, PT, R0.reuse, 0xea, !P1 ;  /* 0x000000ea0000780c */ /* 0x040fe40004f61670 */
[----:B------:R-:W-:Y:S01]  /*7fa0*/  @!P5 IMAD R139, R139, R155, RZ ;  /* 0x0000009b8b8bd224 */ /* 0x000fe200078e02ff */
[----:B------:R1:W-:Y:S01]  /*7fb0*/  @!P2 STG.E.U8 desc[UR36][R6.64+0xe0], R11 ;  /* 0x0000e00b0600a986 */ /* 0x0003e2000c101124 */
[----:B------:R-:W-:-:S03]  /*7fc0*/  ISETP.LT.OR P2, PT, R0, 0xe9, !P0 ;  /* 0x000000e90000780c */ /* 0x000fc60004741670 */
[----:B------:R-:W-:Y:S01]  /*7fd0*/  @!P5 STG.E.U8 desc[UR36][R6.64+0xe1], R139 ;  /* 0x0000e18b0600d986 */ /* 0x000fe2000c101124 */
[----:B------:R-:W-:Y:S01]  /*7fe0*/  ISETP.LT.OR P5, PT, R0, 0xea, !P0 ;  /* 0x000000ea0000780c */ /* 0x000fe200047a1670 */
[----:B0-----:R-:W-:-:S04]  /*7ff0*/  @!P4 IMAD R3, R140, R155, RZ ;  /* 0x0000009b8c03c224 */ /* 0x001fc800078e02ff */
[-C--:B------:R-:W-:Y:S01]  /*8000*/  @!P3 IMAD R141, R141, R155.reuse, RZ ;  /* 0x0000009b8d8db224 */ /* 0x080fe200078e02ff */
[----:B------:R0:W-:Y:S01]  /*8010*/  @!P4 STG.E.U8 desc[UR36][R4.64+0xe8], R3 ;  /* 0x0000e8030400c986 */ /* 0x0001e2000c101124 */
[----:B------:R-:W-:Y:S02]  /*8020*/  ISETP.LT.OR P4, PT, R0, 0xf2, !P1 ;  /* 0x000000f20000780c */ /* 0x000fe40004f81670 */
[-C--:B---3--:R-:W-:Y:S01]  /*8030*/  @!P2 IMAD R9, R142, R155.reuse, RZ ;  /* 0x0000009b8e09a224 */ /* 0x088fe200078e02ff */
[----:B------:R-:W-:Y:S01]  /*8040*/  @!P3 STG.E.U8 desc[UR36][R4.64+0xe9], R141 ;  /* 0x0000e98d0400b986 */ /* 0x000fe2000c101124 */
[C---:B------:R-:W-:Y:S02]  /*8050*/  ISETP.LT.OR P3, PT, R0.reuse, 0xf1, !P1 ;  /* 0x000000f10000780c */ /* 0x040fe40004f61670 */
[----:B------:R-:W-:Y:S01]  /*8060*/  @!P5 IMAD R143, R143, R155, RZ ;  /* 0x0000009b8f8fd224 */ /* 0x000fe200078e02ff */
[----:B------:R-:W-:Y:S01]  /*8070*/  @!P2 STG.E.U8 desc[UR36][R6.64+0xe8], R9 ;  /* 0x0000e8090600a986 */ /* 0x000fe2000c101124 */
[----:B------:R-:W-:-:S03]  /*8080*/  ISETP.LT.OR P2, PT, R0, 0xf1, !P0 ;  /* 0x000000f10000780c */ /* 0x000fc60004741670 */
[----:B------:R-:W-:Y:S01]  /*8090*/  @!P5 STG.E.U8 desc[UR36][R6.64+0xe9], R143 ;  /* 0x0000e98f0600d986 */ /* 0x000fe2000c101124 */
[----:B------:R-:W-:Y:S01]  /*80a0*/  ISETP.LT.OR P5, PT, R0, 0xf9, !P0 ;  /* 0x000000f90000780c */ /* 0x000fe200047a1670 */
[----:B------:R-:W-:-:S04]  /*80b0*/  @!P4 IMAD R145, R145, R155, RZ ;  /* 0x0000009b9191c224 */ /* 0x000fc800078e02ff */
[-C--:B-1----:R-:W-:Y:S01]  /*80c0*/  @!P3 IMAD R11, R144, R155.reuse, RZ ;  /* 0x0000009b900bb224 */ /* 0x082fe200078e02ff */
[----:B------:R-:W-:Y:S01]  /*80d0*/  @!P4 STG.E.U8 desc[UR36][R4.64+0xf1], R145 ;  /* 0x0000f1910400c986 */ /* 0x000fe2000c101124 */
[C---:B------:R-:W-:Y:S02]  /*80e0*/  ISETP.LT.OR P4, PT, R0.reuse, 0xf2, !P0 ;  /* 0x000000f20000780c */ /* 0x040fe40004781670 */
[C---:B------:R-:W-:Y:S01]  /*80f0*/  ISETP.LT.OR P0, PT, R0.reuse, 0xfa, !P0 ;  /* 0x000000fa0000780c */ /* 0x040fe20004701670 */
[----:B------:R1:W-:Y:S01]  /*8100*/  @!P3 STG.E.U8 desc[UR36][R4.64+0xf0], R11 ;  /* 0x0000f00b0400b986 */ /* 0x0003e2000c101124 */
[----:B------:R-:W-:Y:S01]  /*8110*/  ISETP.LT.OR P3, PT, R0, 0xf9, !P1 ;  /* 0x000000f90000780c */ /* 0x000fe20004f61670 */
[----:B0-----:R-:W-:Y:S01]  /*8120*/  @!P2 IMAD R3, R146, R155, RZ ;  /* 0x0000009b9203a224 */ /* 0x001fe200078e02ff */
[----:B------:R-:W-:-:S04]  /*8130*/  ISETP.LT.OR P1, PT, R0, 0xfa, !P1 ;  /* 0x000000fa0000780c */ /* 0x000fc80004f21670 */
[----:B------:R0:W-:Y:S03]  /*8140*/  @!P2 STG.E.U8 desc[UR36][R6.64+0xf0], R3 ;  /* 0x0000f0030600a986 */ /* 0x0001e6000c101124 */
[-C--:B------:R-:W-:Y:S02]  /*8150*/  @!P4 IMAD R147, R147, R155.reuse, RZ ;  /* 0x0000009b9393c224 */ /* 0x080fe400078e02ff */
[-C--:B-1----:R-:W-:Y:S02]  /*8160*/  @!P5 IMAD R11, R150, R155.reuse, RZ ;  /* 0x0000009b960bd224 */ /* 0x082fe400078e02ff */
[-C--:B------:R-:W-:Y:S01]  /*8170*/  @!P3 IMAD R9, R148, R155.reuse, RZ ;  /* 0x0000009b9409b224 */ /* 0x080fe200078e02ff */
[----:B------:R0:W-:Y:S01]  /*8180*/  @!P4 STG.E.U8 desc[UR36][R6.64+0xf1], R147 ;  /* 0x0000f1930600c986 */ /* 0x0001e2000c101124 */
[-C--:B------:R-:W-:Y:S02]  /*8190*/  @!P1 IMAD R149, R149, R155.reuse, RZ ;  /* 0x0000009b95959224 */ /* 0x080fe400078e02ff */
[----:B------:R-:W-:Y:S01]  /*81a0*/  @!P0 IMAD R151, R151, R155, RZ ;  /* 0x0000009b97978224 */ /* 0x000fe200078e02ff */
[----:B------:R0:W-:Y:S04]  /*81b0*/  @!P3 STG.E.U8 desc[UR36][R4.64+0xf8], R9 ;  /* 0x0000f8090400b986 */ /* 0x0001e8000c101124 */
[----:B------:R0:W-:Y:S04]  /*81c0*/  @!P1 STG.E.U8 desc[UR36][R4.64+0xf9], R149 ;  /* 0x0000f99504009986 */ /* 0x0001e8000c101124 */
[----:B------:R0:W-:Y:S04]  /*81d0*/  @!P5 STG.E.U8 desc[UR36][R6.64+0xf8], R11 ;  /* 0x0000f80b0600d986 */ /* 0x0001e8000c101124 */
[----:B------:R0:W-:Y:S02]  /*81e0*/  @!P0 STG.E.U8 desc[UR36][R6.64+0xf9], R151 ;  /* 0x0000f99706008986 */ /* 0x0001e4000c101124 */
.L_x_293:
[----:B------:R-:W-:Y:S05]  /*81f0*/  BSYNC B0 ;  /* 0x0000000000007941 */ /* 0x000fea0003800000 */
.L_x_35:
[----:B------:R-:W-:Y:S01]  /*8200*/  ULDC UR4, c[0x0][0xc] ;  /* 0x0000030000047ab9 */ /* 0x000fe20000000800 */
[----:B------:R-:W-:Y:S01]  /*8210*/  ULDC UR5, c[0x0][0x10] ;  /* 0x0000040000057ab9 */ /* 0x000fe20000000800 */
[----:B01----:R-:W0:Y:S01]  /*8220*/  LDC R3, c[0x0][0x14] ;  /* 0x00000500ff037b82 */ /* 0x003e220000000800 */
[----:B------:R-:W-:Y:S01]  /*8230*/  UIMAD.WIDE.U32 UR4, UR4, UR5, URZ ;  /* 0x00000005040472a5 */ /* 0x000fe2000f8e003f */
[----:B------:R-:W-:Y:S01]  /*8240*/  PRMT R0, RZ, 0x7610, R0 ;  /* 0x00007610ff007816 */ /* 0x000fe20000000000 */
[----:B------:R-:W-:Y:S02]  /*8250*/  IMAD.MOV.U32 R153, RZ, RZ, -0x1 ;  /* 0xffffffffff997424 */ /* 0x000fe400078e00ff */
[----:B------:R-:W-:Y:S02]  /*8260*/  IMAD.MOV.U32 R22, RZ, RZ, -0x1 ;  /* 0xffffffffff167424 */ /* 0x000fe400078e00ff */
[----:B0-----:R-:W-:-:S04]  /*8270*/  IMAD.WIDE.U32 R16, R3, UR4, R16 ;  /* 0x0000000403107c25 */ /* 0x001fc8000f8e0010 */
[----:B------:R-:W-:Y:S01]  /*8280*/  IMAD R3, R3, UR5, RZ ;  /* 0x0000000503037c24 */ /* 0x000fe2000f8e02ff */
[----:B------:R-:W-:Y:S02]  /*8290*/  ULDC.64 UR4, c[0x0][0x650] ;  /* 0x0001940000047ab9 */ /* 0x000fe40000000a00 */
[----:B------:R-:W-:Y:S01]  /*82a0*/  ISETP.GE.U32.AND P0, PT, R16, UR4, PT ;  /* 0x0000000410007c0c */ /* 0x000fe2000bf06070 */
[----:B------:R-:W-:-:S05]  /*82b0*/  IMAD.IADD R17, R17, 0x1, R3 ;  /* 0x0000000111117824 */ /* 0x000fca00078e0203 */
[----:B------:R-:W-:-:S13]  /*82c0*/  ISETP.GE.U32.AND.EX P0, PT, R17, UR5, PT, P0 ;  /* 0x0000000511007c0c */ /* 0x000fda000bf06100 */
[----:B------:R-:W-:Y:S05]  /*82d0*/  @P0 BRA `(.L_x_294) ;  /* 0x0000000400640947 */ /* 0x000fea0003800000 */
[----:B------:R-:W0:Y:S01]  /*82e0*/  S2R R12, SR_CTAID.X ;  /* 0x00000000000c7919 */ /* 0x000e220000002500 */
[----:B------:R-:W1:Y:S01]  /*82f0*/  LDC.64 R10, c[0x0][0x628] ;  /* 0x00018a00ff0a7b82 */ /* 0x000e620000000a00 */
[----:B------:R-:W-:Y:S01]  /*8300*/  ULDC UR4, c[0x0][0x150] ;  /* 0x0000540000047ab9 */ /* 0x000fe20000000800 */
[----:B------:R-:W-:Y:S01]  /*8310*/  IMAD.MOV.U32 R8, RZ, RZ, R16 ;  /* 0x000000ffff087224 */ /* 0x000fe200078e0010 */
[----:B------:R-:W0:Y:S01]  /*8320*/  S2R R24, SR_CTAID.Y ;  /* 0x0000000000187919 */ /* 0x000e220000002600 */
[----:B------:R-:W-:-:S04]  /*8330*/  IMAD.MOV.U32 R9, RZ, RZ, R17 ;  /* 0x000000ffff097224 */ /* 0x000fc800078e0011 */
[----:B------:R-:W2:Y:S08]  /*8340*/  LDC R21, c[0x0][0x144] ;  /* 0x00005100ff157b82 */ /* 0x000eb00000000800 */
[----:B------:R-:W2:Y:S08]  /*8350*/  LDC R0, c[0x0][0x630] ;  /* 0x00018c00ff007b82 */ /* 0x000eb00000000800 */
[----:B------:R-:W2:Y:S01]  /*8360*/  LDC.64 R14, c[0x0][0x620] ;  /* 0x00018800ff0e7b82 */ /* 0x000ea20000000a00 */
[----:B-1----:R-:W-:-:S04]  /*8370*/  ISETP.NE.U32.AND P0, PT, R10, RZ, PT ;  /* 0x000000ff0a00720c */ /* 0x002fc80003f05070 */
[----:B------:R-:W-:Y:S02]  /*8380*/  ISETP.NE.AND.EX P0, PT, R11, RZ, PT, P0 ;  /* 0x000000ff0b00720c */ /* 0x000fe40003f05300 */
[----:B0-----:R-:W-:-:S05]  /*8390*/  I2FP.F32.U32 R3, R12 ;  /* 0x0000000c00037245 */ /* 0x001fca0000201000 */
[----:B------:R-:W-:-:S04]  /*83a0*/  FMUL R3, R3, UR4 ;  /* 0x0000000403037c20 */ /* 0x000fc80008400000 */
[----:B------:R0:W1:Y:S02]  /*83b0*/  F2I.U32.TRUNC.NTZ R20, R3 ;  /* 0x0000000300147305 */ /* 0x000064000020f000 */
[----:B------:R-:W-:Y:S05]  /*83c0*/  @!P0 BRA `(.L_x_295) ;  /* 0x0000000000288947 */ /* 0x000fea0003800000 */
[----:B0-----:R-:W0:Y:S02]  /*83d0*/  LDC R3, c[0x0][0x634] ;  /* 0x00018d00ff037b82 */ /* 0x001e240000000800 */
[----:B0-----:R-:W-:-:S05]  /*83e0*/  IADD3 R3, P0, R16, R3, RZ ;  /* 0x0000000310037210 */ /* 0x001fca0007f1e0ff */
[----:B------:R-:W-:-:S04]  /*83f0*/  IMAD.X R13, RZ, RZ, R17, P0 ;  /* 0x000000ffff0d7224 */ /* 0x000fc800000e0611 */
[----:B---3--:R-:W-:-:S04]  /*8400*/  IMAD.WIDE.U32 R4, R13, R10, RZ ;  /* 0x0000000a0d047225 */ /* 0x008fc800078e00ff */
[----:B----4-:R-:W-:-:S04]  /*8410*/  IMAD.WIDE.U32 R6, P0, R3, R11, R4 ;  /* 0x0000000b03067225 */ /* 0x010fc80007800004 */
[----:B------:R-:W-:-:S04]  /*8420*/  IMAD.WIDE.U32 R4, R3, R10, RZ ;  /* 0x0000000a03047225 */ /* 0x000fc800078e00ff */
[----:B------:R-:W-:Y:S01]  /*8430*/  IMAD.X R9, RZ, RZ, RZ, P0 ;  /* 0x000000ffff097224 */ /* 0x000fe200000e06ff */
[----:B------:R-:W-:Y:S01]  /*8440*/  IADD3 RZ, P0, R5, R6, RZ ;  /* 0x0000000605ff7210 */ /* 0x000fe20007f1e0ff */
[----:B------:R-:W-:-:S04]  /*8450*/  IMAD.MOV.U32 R8, RZ, RZ, R7 ;  /* 0x000000ffff087224 */ /* 0x000fc800078e0007 */
[----:B------:R-:W-:-:S08]  /*8460*/  IMAD.WIDE.U32.X R8, R13, R11, R8, P0 ;  /* 0x0000000b0d087225 */ /* 0x000fd000000e0408 */
.L_x_295:
[----:B------:R-:W3:Y:S01]  /*8470*/  LDC.64 R28, c[0x0][0x640] ;  /* 0x00019000ff1c7b82 */ /* 0x000ee20000000a00 */
[-CC-:B--2---:R-:W-:Y:S01]  /*8480*/  SHF.R.U64 R22, R8, R0.reuse, R9.reuse ;  /* 0x0000000008167219 */ /* 0x184fe20000001209 */
[----:B-1----:R-:W-:Y:S01]  /*8490*/  IMAD.MOV R20, RZ, RZ, -R20 ;  /* 0x000000ffff147224 */ /* 0x002fe200078e0a14 */
[----:B------:R-:W-:Y:S01]  /*84a0*/  SHF.R.U32.HI R0, RZ, R0, R9 ;  /* 0x00000000ff007219 */ /* 0x000fe20000011609 */
[----:B------:R-:W-:Y:S01]  /*84b0*/  ULDC UR4, c[0x0][0x154] ;  /* 0x0000550000047ab9 */ /* 0x000fe20000000800 */
[----:B0-----:R-:W-:Y:S01]  /*84c0*/  IADD3 R3, P0, RZ, -R22, RZ ;  /* 0x80000016ff037210 */ /* 0x001fe20007f1e0ff */
[----:B------:R-:W-:Y:S02]  /*84d0*/  IMAD R21, R21, R20, R12 ;  /* 0x0000001415157224 */ /* 0x000fe400078e020c */
[----:B----4-:R-:W0:Y:S01]  /*84e0*/  LDC R6, c[0x0][0x618] ;  /* 0x00018600ff067b82 */ /* 0x010e220000000800 */
[----:B------:R-:W-:Y:S02]  /*84f0*/  IMAD.MOV.U32 R7, RZ, RZ, 0x1 ;  /* 0x00000001ff077424 */ /* 0x000fe400078e00ff */
[----:B---3--:R-:W-:-:S04]  /*8500*/  IMAD.X R5, RZ, RZ, ~R0, P0 ;  /* 0x000000ffff057224 */ /* 0x008fc800000e0e00 */
[-C--:B------:R-:W-:Y:S01]  /*8510*/  IMAD R0, R5, R14.reuse, RZ ;  /* 0x0000000e05007224 */ /* 0x080fe200078e02ff */
[----:B------:R-:W1:Y:S01]  /*8520*/  LDC R8, c[0x0][0x608] ;  /* 0x00018200ff087b82 */ /* 0x000e620000000800 */
[----:B------:R-:W-:-:S04]  /*8530*/  IMAD.WIDE.U32 R4, R3, R14, R16 ;  /* 0x0000000e03047225 */ /* 0x000fc800078e0010 */
[----:B------:R-:W-:Y:S01]  /*8540*/  IMAD R3, R3, R15, R0 ;  /* 0x0000000f03037224 */ /* 0x000fe200078e0200 */
[----:B------:R-:W-:Y:S02]  /*8550*/  I2FP.F32.U32 R0, R24 ;  /* 0x0000001800007245 */ /* 0x000fe40000201000 */
[----:B------:R-:W2:Y:S01]  /*8560*/  LDC R26, c[0x0][0x658] ;  /* 0x00019600ff1a7b82 */ /* 0x000ea20000000800 */
[----:B------:R-:W-:Y:S01]  /*8570*/  IMAD.IADD R3, R5, 0x1, R3 ;  /* 0x0000000105037824 */ /* 0x000fe200078e0203 */
[----:B------:R-:W-:Y:S01]  /*8580*/  ISETP.NE.U32.AND P0, PT, R28, RZ, PT ;  /* 0x000000ff1c00720c */ /* 0x000fe20003f05070 */
[----:B------:R-:W-:Y:S01]  /*8590*/  FMUL R0, R0, UR4 ;  /* 0x0000000400007c20 */ /* 0x000fe20008400000 */
[----:B------:R-:W-:Y:S02]  /*85a0*/  IMAD.MOV.U32 R5, RZ, RZ, -0x1 ;  /* 0xffffffffff057424 */ /* 0x000fe400078e00ff */
[----:B------:R-:W-:Y:S01]  /*85b0*/  ISETP.NE.AND.EX P0, PT, R29, RZ, PT, P0 ;  /* 0x000000ff1d00720c */ /* 0x000fe20003f05300 */
[----:B------:R3:W4:Y:S01]  /*85c0*/  F2I.U32.TRUNC.NTZ R13, R0 ;  /* 0x00000000000d7305 */ /* 0x000722000020f000 */
[----:B------:R-:W3:Y:S01]  /*85d0*/  LDC R15, c[0x0][0x148] ;  /* 0x00005200ff0f7b82 */ /* 0x000ee20000000800 */
[----:B0-----:R-:W-:-:S02]  /*85e0*/  SHF.R.U64 R12, R4, R6, R3 ;  /* 0x00000006040c7219 */ /* 0x001fc40000001203 */
[----:B------:R-:W-:-:S05]  /*85f0*/  SHF.R.U32.HI R3, RZ, R6, R3 ;  /* 0x00000006ff037219 */ /* 0x000fca0000011603 */
[----:B------:R-:W0:Y:S01]  /*8600*/  LDC R20, c[0x0][0x600] ;  /* 0x00018000ff147b82 */ /* 0x000e220000000800 */
[-CC-:B-1----:R-:W-:Y:S02]  /*8610*/  SHF.R.U64 R10, R12, R8.reuse, R3.reuse ;  /* 0x000000080c0a7219 */ /* 0x182fe40000001203 */
[----:B------:R-:W-:-:S05]  /*8620*/  SHF.R.U32.HI R3, RZ, R8, R3 ;  /* 0x00000008ff037219 */ /* 0x000fca0000011603 */
[----:B------:R-:W1:Y:S01]  /*8630*/  LDC R27, c[0x0][0x648] ;  /* 0x00019200ff1b7b82 */ /* 0x000e620000000800 */
[-C--:B--2---:R-:W-:Y:S02]  /*8640*/  SHF.L.U32 R4, R5, R26.reuse, RZ ;  /* 0x0000001a05047219 */ /* 0x084fe400000006ff */
[--C-:B------:R-:W-:Y:S02]  /*8650*/  SHF.R.U64 R14, R10, R26, R3.reuse ;  /* 0x0000001a0a0e7219 */ /* 0x100fe40000001203 */
[----:B------:R-:W-:Y:S02]  /*8660*/  LOP3.LUT R25, RZ, R4, RZ, 0x33, !PT ;  /* 0x00000004ff197212 */ /* 0x000fe400078e33ff */
[-C--:B------:R-:W-:Y:S01]  /*8670*/  SHF.R.U32.HI R5, RZ, R26.reuse, R3 ;  /* 0x0000001aff057219 */ /* 0x080fe20000011603 */
[----:B------:R-:W2:Y:S01]  /*8680*/  LDC R30, c[0x0][0x638] ;  /* 0x00018e00ff1e7b82 */ /* 0x000ea20000000800 */
[----:B------:R-:W-:Y:S01]  /*8690*/  SHF.L.U32 R154, R7, R26, RZ ;  /* 0x0000001a079a7219 */ /* 0x000fe200000006ff */
[----:B------:R-:W-:-:S06]  /*86a0*/  IMAD.MOV.U32 R4, RZ, RZ, R14 ;  /* 0x000000ffff047224 */ /* 0x000fcc00078e000e */
[----:B------:R-:W0:Y:S01]  /*86b0*/  LDC R31, c[0x0][0x610] ;  /* 0x00018400ff1f7b82 */ /* 0x000e220000000800 */
[----:B----4-:R-:W-:Y:S05]  /*86c0*/  @!P0 BRA `(.L_x_296) ;  /* 0x0000000000288947 */ /* 0x010fea0003800000 */
        /* <DEDUP_REMOVED lines=10> */
.L_x_296:
[----:B------:R-:W-:Y:S01]  /*8770*/  ISETP.NE.AND P0, PT, R2, 0x1, PT ;  /* 0x000000010200780c */ /* 0x000fe20003f05270 */
[----:B0-----:R-:W-:Y:S01]  /*8780*/  VIADD R7, R20, 0xffffffff ;  /* 0xffffffff14077836 */ /* 0x001fe20000000000 */
[----:B-1-3--:R-:W-:Y:S01]  /*8790*/  SHF.R.U64 R0, R4, R27, R5 ;  /* 0x0000001b04007219 */ /* 0x00afe20000001205 */
[----:B------:R-:W-:Y:S01]  /*87a0*/  IMAD.MOV R13, RZ, RZ, -R13 ;  /* 0x000000ffff0d7224 */ /* 0x000fe200078e0a0d */
[----:B------:R-:W-:Y:S01]  /*87b0*/  LOP3.LUT R5, R10, R25, RZ, 0xc0, !PT ;  /* 0x000000190a057212 */ /* 0x000fe200078ec0ff */
[----:B------:R-:W-:Y:S02]  /*87c0*/  IMAD.MOV.U32 R4, RZ, RZ, 0x1 ;  /* 0x00000001ff047424 */ /* 0x000fe400078e00ff */
[----:B------:R-:W-:Y:S02]  /*87d0*/  IMAD.MOV R3, RZ, RZ, -R0 ;  /* 0x000000ffff037224 */ /* 0x000fe400078e0a00 */
[----:B------:R-:W-:Y:S01]  /*87e0*/  IMAD R154, R154, R0, R5 ;  /* 0x000000009a9a7224 */ /* 0x000fe200078e0205 */
[----:B------:R-:W-:Y:S01]  /*87f0*/  LOP3.LUT R5, R12, R7, RZ, 0xc0, !PT ;  /* 0x000000070c057212 */ /* 0x000fe200078ec0ff */
[----:B--2---:R-:W-:-:S02]  /*8800*/  IMAD R0, R3, R30, R14 ;  /* 0x0000001e03007224 */ /* 0x004fc400078e020e */
[----:B------:R-:W-:Y:S02]  /*8810*/  @P0 IMAD R21, R15, R13, R24 ;  /* 0x0000000d0f150224 */ /* 0x000fe400078e0218 */
[----:B------:R-:W-:Y:S01]  /*8820*/  IMAD R3, R0, R20, R5 ;  /* 0x0000001400037224 */ /* 0x000fe200078e0205 */
[----:B------:R-:W-:Y:S01]  /*8830*/  PRMT R0, R4, 0x7610, R0 ;  /* 0x0000761004007816 */ /* 0x000fe20000000000 */
[----:B------:R-:W-:-:S05]  /*8840*/  IMAD R154, R154, R31, R21 ;  /* 0x0000001f9a9a7224 */ /* 0x000fca00078e0215 */
[----:B------:R-:W-:Y:S02]  /*8850*/  SEL R153, R3, R154, !P0 ;  /* 0x0000009a03997207 */ /* 0x000fe40004000000 */
[----:B------:R-:W-:-:S07]  /*8860*/  SEL R154, R154, R3, !P0 ;  /* 0x000000039a9a7207 */ /* 0x000fce0004000000 */
.L_x_294:
[----:B------:R-:W-:-:S13]  /*8870*/  LOP3.LUT P0, RZ, R0, 0xff, RZ, 0xc0, !PT ;  /* 0x000000ff00ff7812 */ /* 0x000fda000780c0ff */
[----:B------:R-:W-:Y:S05]  /*8880*/  @P0 BRA `(.L_x_297) ;  /* 0xffffff8800940947 */ /* 0x000fea000383ffff */
[----:B------:R-:W-:Y:S05]  /*8890*/  EXIT ;  /* 0x000000000000794d */ /* 0x000fea0003800000 */
.L_x_8:
        /* <DEDUP_REMOVED lines=26> */
.L_x_299:
[----:B------:R-:W0:Y:S01]  /*8a40*/  LDC.64 R28, c[0x0][0x640] ;  /* 0x00019000ff1c7b82 */ /* 0x000e220000000a00 */
[-CC-:B------:R-:W-:Y:S01]  /*8a50*/  SHF.R.U64 R22, R12, R6.reuse, R13.reuse ;  /* 0x000000060c167219 */ /* 0x180fe2000000120d */
[----:B------:R-:W-:Y:S01]  /*8a60*/  IMAD.MOV.U32 R30, RZ, RZ, 0x1 ;  /* 0x00000001ff1e7424 */ /* 0x000fe200078e00ff */
[----:B------:R-:W-:Y:S02]  /*8a70*/  SHF.R.U32.HI R6, RZ, R6, R13 ;  /* 0x00000006ff067219 */ /* 0x000fe4000001160d */
        /* <DEDUP_REMOVED lines=8> */
[----:B------:R-:W-:Y:S01]  /*8b00*/  IMAD.IADD R9, R9, 0x1, R11 ;  /* 0x0000000109097824 */ /* 0x000fe200078e020b */
[----:B0-----:R-:W-:-:S04]  /*8b10*/  ISETP.NE.U32.AND P0, PT, R28, RZ, PT ;  /* 0x000000ff1c00720c */ /* 0x001fc80003f05070 */
[----:B------:R-:W-:Y:S02]  /*8b20*/  ISETP.NE.AND.EX P0, PT, R29, RZ, PT, P0 ;  /* 0x000000ff1d00720c */ /* 0x000fe40003f05300 */
[----:B------:R-:W0:Y:S01]  /*8b30*/  LDC R20, c[0x0][0x600] ;  /* 0x00018000ff147b82 */ /* 0x000e220000000800 */
[-CC-:B-1----:R-:W-:Y:S01]  /*8b40*/  SHF.R.U64 R14, R8, R10.reuse, R9.reuse ;  /* 0x0000000a080e7219 */ /* 0x182fe20000001209 */
[----:B------:R-:W-:Y:S01]  /*8b50*/  IMAD.MOV.U32 R8, RZ, RZ, -0x1 ;  /* 0xffffffffff087424 */ /* 0x000fe200078e00ff */
[----:B------:R-:W-:-:S05]  /*8b60*/  SHF.R.U32.HI R9, RZ, R10, R9 ;  /* 0x0000000aff097219 */ /* 0x000fca0000011609 */
[----:B------:R-:W1:Y:S01]  /*8b70*/  LDC R24, c[0x0][0x648] ;  /* 0x00019200ff187b82 */ /* 0x000e620000000800 */
[-CC-:B--2---:R-:W-:Y:S02]  /*8b80*/  SHF.R.U64 R23, R14, R12.reuse, R9.reuse ;  /* 0x0000000c0e177219 */ /* 0x184fe40000001209 */
[----:B------:R-:W-:-:S05]  /*8b90*/  SHF.R.U32.HI R6, RZ, R12, R9 ;  /* 0x0000000cff067219 */ /* 0x000fca0000011609 */
[----:B------:R-:W2:Y:S01]  /*8ba0*/  LDC R26, c[0x0][0x638] ;  /* 0x00018e00ff1a7b82 */ /* 0x000ea20000000800 */
[-C--:B---3--:R-:W-:Y:S02]  /*8bb0*/  SHF.L.U32 R8, R8, R27.reuse, RZ ;  /* 0x0000001b08087219 */ /* 0x088fe400000006ff */
[-CC-:B------:R-:W-:Y:S02]  /*8bc0*/  SHF.R.U64 R25, R23, R27.reuse, R6.reuse ;  /* 0x0000001b17197219 */ /* 0x180fe40000001206 */
[----:B------:R-:W-:Y:S02]  /*8bd0*/  LOP3.LUT R32, RZ, R8, RZ, 0x33, !PT ;  /* 0x00000008ff207212 */ /* 0x000fe400078e33ff */
[----:B------:R-:W-:Y:S01]  /*8be0*/  SHF.R.U32.HI R9, RZ, R27, R6 ;  /* 0x0000001bff097219 */ /* 0x000fe20000011606 */
[----:B------:R-:W3:Y:S01]  /*8bf0*/  LDC R31, c[0x0][0x610] ;  /* 0x00018400ff1f7b82 */ /* 0x000ee20000000800 */
[----:B------:R-:W-:Y:S01]  /*8c00*/  IMAD.MOV.U32 R8, RZ, RZ, R25 ;  /* 0x000000ffff087224 */ /* 0x000fe200078e0019 */
[----:B------:R-:W-:Y:S06]  /*8c10*/  @!P0 BRA `(.L_x_300) ;  /* 0x0000000000288947 */ /* 0x000fec0003800000 */
        /* <DEDUP_REMOVED lines=10> */
.L_x_300:
[----:B------:R-:W-:Y:S01]  /*8cc0*/  ISETP.NE.AND P0, PT, R2, 0x1, PT ;  /* 0x000000010200780c */ /* 0x000fe20003f05270 */
[----:B------:R-:W-:Y:S01]  /*8cd0*/  IMAD.MOV.U32 R13, RZ, RZ, R22 ;  /* 0x000000ffff0d7224 */ /* 0x000fe200078e0016 */
[----:B-1----:R-:W-:Y:S01]  /*8ce0*/  SHF.R.U64 R6, R8, R24, R9 ;  /* 0x0000001808067219 */ /* 0x002fe20000001209 */
[----:B0-----:R-:W-:Y:S01]  /*8cf0*/  VIADD R9, R20, 0xffffffff ;  /* 0xffffffff14097836 */ /* 0x001fe20000000000 */
[----:B------:R-:W-:Y:S02]  /*8d00*/  SHF.L.U32 R30, R30, R27, RZ ;  /* 0x0000001b1e1e7219 */ /* 0x000fe400000006ff */
[----:B------:R-:W-:Y:S01]  /*8d10*/  LOP3.LUT R5, R23, R32, RZ, 0xc0, !PT ;  /* 0x0000002017057212 */ /* 0x000fe200078ec0ff */
[----:B------:R-:W-:-:S04]  /*8d20*/  IMAD.MOV R8, RZ, RZ, -R6 ;  /* 0x000000ffff087224 */ /* 0x000fc800078e0a06 */
[----:B------:R-:W-:Y:S01]  /*8d30*/  IMAD R6, R30, R6, R5 ;  /* 0x000000061e067224 */ /* 0x000fe200078e0205 */
[----:B------:R-:W-:Y:S01]  /*8d40*/  LOP3.LUT R5, R14, R9, RZ, 0xc0, !PT ;  /* 0x000000090e057212 */ /* 0x000fe200078ec0ff */
[----:B------:R-:W-:Y:S02]  /*8d50*/  @P0 IMAD R3, R7, R21, R4 ;  /* 0x0000001507030224 */ /* 0x000fe400078e0204 */
[----:B--2---:R-:W-:Y:S02]  /*8d60*/  IMAD R4, R8, R26, R25 ;  /* 0x0000001a08047224 */ /* 0x004fe400078e0219 */
[----:B---3--:R-:W-:Y:S02]  /*8d70*/  IMAD R3, R6, R31, R3 ;  /* 0x0000001f06037224 */ /* 0x008fe400078e0203 */
[----:B------:R-:W-:Y:S02]  /*8d80*/  IMAD R4, R4, R20, R5 ;  /* 0x0000001404047224 */ /* 0x000fe400078e0205 */
[----:B------:R-:W-:-:S03]  /*8d90*/  IMAD.MOV.U32 R6, RZ, RZ, 0x1 ;  /* 0x00000001ff067424 */ /* 0x000fc600078e00ff */
[----:B------:R-:W-:Y:S02]  /*8da0*/  SEL R20, R4, R3, !P0 ;  /* 0x0000000304147207 */ /* 0x000fe40004000000 */
[----:B------:R-:W-:-:S07]  /*8db0*/  SEL R11, R3, R4, !P0 ;  /* 0x00000004030b7207 */ /* 0x000fce0004000000 */
.L_x_298:
[----:B------:R-:W-:-:S08]  /*8dc0*/  NOP ;  /* 0x0000000000007918 */ /* 0x000fd00000000000 */
[----:B------:R-:W0:-:S00]  /*8dd0*/  USETMAXREG.DEALLOC.CTAPOOL 0x28 ;  /* 0x00000028000079c8 */ /* 0x000e0000080e0500 */
[----:B0-----:R-:W-:-:S13]  /*8de0*/  ISETP.NE.AND P0, PT, R0, RZ, PT ;  /* 0x000000ff0000720c */ /* 0x001fda0003f05270 */
[----:B------:R-:W-:Y:S05]  /*8df0*/  @P0 EXIT ;  /* 0x000000000000094d */ /* 0x000fea0003800000 */
[----:B------:R-:W-:Y:S01]  /*8e00*/  LOP3.LUT P0, RZ, R6, 0xff, RZ, 0xc0, !PT ;  /* 0x000000ff06ff7812 */ /* 0x000fe2000780c0ff */
[----:B------:R-:W-:Y:S02]  /*8e10*/  IMAD.MOV.U32 R0, RZ, RZ, 0x1 ;  /* 0x00000001ff007424 */ /* 0x000fe400078e00ff */
[----:B------:R-:W-:-:S10]  /*8e20*/  IMAD.MOV.U32 R12, RZ, RZ, RZ ;  /* 0x000000ffff0c7224 */ /* 0x000fd400078e00ff */
[----:B------:R-:W-:Y:S05]  /*8e30*/  @!P0 BRA `(.L_x_301) ;  /* 0x0000000c008c8947 */ /* 0x000fea0003800000 */
[----:B------:R-:W0:Y:S01]  /*8e40*/  LDC R0, c[0x0][0x28c] ;  /* 0x0000a300ff007b82 */ /* 0x000e220000000800 */
[----:B------:R-:W-:Y:S01]  /*8e50*/  ULDC UR5, c[0x0][0x658] ;  /* 0x0001960000057ab9 */ /* 0x000fe20000000800 */
[----:B------:R-:W-:Y:S01]  /*8e60*/  UMOV UR11, 0xffffffff ;  /* 0xffffffff000b7882 */ /* 0x000fe20000000000 */
[----:B------:R-:W-:Y:S01]  /*8e70*/  UMOV UR17, 0x1 ;  /* 0x0000000100117882 */ /* 0x000fe20000000000 */
[----:B------:R-:W-:Y:S01]  /*8e80*/  USHF.L.U32 UR11, UR11, UR5, URZ ;  /* 0x000000050b0b7299 */ /* 0x000fe2000800063f */
[----:B------:R-:W-:Y:S01]  /*8e90*/  BSSY B0, `(.L_x_301) ;  /* 0x00000dd000007945 */ /* 0x000fe20003800000 */
[----:B------:R-:W-:Y:S01]  /*8ea0*/  ULDC UR9, c[0x0][0xc] ;  /* 0x0000030000097ab9 */ /* 0x000fe20000000800 */
[----:B------:R-:W-:Y:S01]  /*8eb0*/  ULDC UR16, c[0x0][0x10] ;  /* 0x0000040000107ab9 */ /* 0x000fe20000000800 */
[----:B------:R-:W1:Y:S01]  /*8ec0*/  S2UR UR8, SR_CgaCtaId ;  /* 0x00000000000879c3 */ /* 0x000e620000008800 */
[----:B------:R-:W-:Y:S01]  /*8ed0*/  IMAD.MOV.U32 R10, RZ, RZ, 0x1 ;  /* 0x00000001ff0a7424 */ /* 0x000fe200078e00ff */
[----:B------:R-:W-:Y:S01]  /*8ee0*/  LOP3.LUT R9, R19, 0x2, RZ, 0xfc, !PT ;  /* 0x0000000213097812 */ /* 0x000fe200078efcff */
[----:B------:R-:W-:Y:S01]  /*8ef0*/  IMAD.MOV.U32 R12, RZ, RZ, RZ ;  /* 0x000000ffff0c7224 */ /* 0x000fe200078e00ff */
[----:B------:R-:W-:Y:S01]  /*8f00*/  ULDC UR4, c[0x0][0x600] ;  /* 0x0001800000047ab9 */ /* 0x000fe20000000800 */
[----:B------:R-:W-:Y:S01]  /*8f10*/  UMOV UR20, 0x1111 ;  /* 0x0000111100147882 */ /* 0x000fe20000000000 */
[----:B------:R-:W-:-:S02]  /*8f20*/  UIADD3 UR4, UR4, -0x1, URZ ;  /* 0xffffffff04047890 */ /* 0x000fc4000fffe03f */
[----:B------:R-:W-:Y:S01]  /*8f30*/  USHF.L.U32 UR5, UR17, UR5, URZ ;  /* 0x0000000511057299 */ /* 0x000fe2000800063f */
[----:B------:R-:W-:Y:S01]  /*8f40*/  ULDC.64 UR30, c[0x0][0x198] ;  /* 0x00006600001e7ab9 */ /* 0x000fe20000000a00 */
[----:B0-----:R-:W-:-:S05]  /*8f50*/  VIADD R0, R0, 0x3f ;  /* 0x0000003f00007836 */ /* 0x001fca0000000000 */
[----:B------:R-:W-:Y:S01]  /*8f60*/  SHF.R.S32.HI R3, RZ, 0x1f, R0 ;  /* 0x0000001fff037819 */ /* 0x000fe20000011400 */
[----:B-1----:R-:W-:-:S03]  /*8f70*/  USHF.R.U32.HI UR27, URZ, 0x2, UR8 ;  /* 0x000000023f1b7899 */ /* 0x002fc60008011608 */
[----:B------:R-:W-:Y:S01]  /*8f80*/  LEA.HI R3, R3, R0, RZ, 0x6 ;  /* 0x0000000003037211 */ /* 0x000fe200078f30ff */
[----:B------:R-:W-:Y:S01]  /*8f90*/  ULOP3.LUT UR10, UR8, 0x3, URZ, 0xc0, !UPT ;  /* 0x00000003080a7892 */ /* 0x000fe2000f8ec03f */
[----:B------:R-:W-:Y:S01]  /*8fa0*/  IMAD.MOV.U32 R0, RZ, RZ, 0x1 ;  /* 0x00000001ff007424 */ /* 0x000fe200078e00ff */
[----:B------:R-:W-:Y:S01]  /*8fb0*/  USHF.L.U32 UR6, UR8, 0x6, URZ ;  /* 0x0000000608067899 */ /* 0x000fe2000800063f */
[----:B------:R-:W-:Y:S01]  /*8fc0*/  SHF.R.S32.HI R3, RZ, 0x6, R3 ;  /* 0x00000006ff037819 */ /* 0x000fe20000011403 */
[----:B------:R-:W-:Y:S02]  /*8fd0*/  USHF.L.U32 UR7, UR8, 0xc, URZ ;  /* 0x0000000c08077899 */ /* 0x000fe4000800063f */
[----:B------:R-:W-:Y:S02]  /*8fe0*/  ULOP3.LUT UR8, UR8, 0xfffffffc, URZ, 0xc0, !UPT ;  /* 0xfffffffc08087892 */ /* 0x000fe4000f8ec03f */
[----:B------:R-:W-:Y:S01]  /*8ff0*/  ULOP3.LUT UR13, UR7, 0x3000, URZ, 0xc0, !UPT ;  /* 0x00003000070d7892 */ /* 0x000fe2000f8ec03f */
[----:B------:R-:W-:Y:S01]  /*9000*/  VIADD R8, R3, 0x1 ;  /* 0x0000000103087836 */ /* 0x000fe20000000000 */
[----:B------:R-:W-:-:S02]  /*9010*/  ULOP3.LUT UR12, UR8, 0x1, URZ, 0xfc, !UPT ;  /* 0x00000001080c7892 */ /* 0x000fc4000f8efc3f */
[----:B------:R-:W-:Y:S02]  /*9020*/  ULOP3.LUT UR14, UR8, 0x2, URZ, 0xfc, !UPT ;  /* 0x00000002080e7892 */ /* 0x000fe4000f8efc3f */
[----:B------:R-:W-:Y:S02]  /*9030*/  UISETP.GT.U32.AND UP0, UPT, UR10, 0xffff, UPT ;  /* 0x0000ffff0a00788c */ /* 0x000fe4000bf04070 */
[----:B------:R-:W-:Y:S02]  /*9040*/  ULOP3.LUT UR7, URZ, UR11, URZ, 0x33, !UPT ;  /* 0x0000000b3f077292 */ /* 0x000fe4000f8e333f */
[----:B------:R-:W-:Y:S02]  /*9050*/  USHF.L.U32 UR11, UR17, UR8, URZ ;  /* 0x00000008110b7299 */ /* 0x000fe4000800063f */
[----:B------:R-:W-:Y:S02]  /*9060*/  ULOP3.LUT UR15, UR8, 0x3, URZ, 0xfc, !UPT ;  /* 0x00000003080f7892 */ /* 0x000fe4000f8efc3f */
[----:B------:R-:W-:-:S02]  /*9070*/  UIMAD.WIDE.U32 UR8, UR9, UR16, URZ ;  /* 0x00000010090872a5 */ /* 0x000fc4000f8e003f */
[----:B------:R-:W-:Y:S02]  /*9080*/  USHF.L.U32 UR12, UR17, UR12, URZ ;  /* 0x0000000c110c7299 */ /* 0x000fe4000800063f */
[----:B------:R-:W-:Y:S02]  /*9090*/  USHF.L.U32 UR14, UR17, UR14, URZ ;  /* 0x0000000e110e7299 */ /* 0x000fe4000800063f */
[----:B------:R-:W-:Y:S01]  /*90a0*/  USEL UR10, UR10, 0xffff, !UP0 ;  /* 0x0000ffff0a0a7887 */ /* 0x000fe2000c000000 */
[----:B------:R-:W-:Y:S01]  /*90b0*/  ULDC UR16, c[0x0][0x14] ;  /* 0x0000050000107ab9 */ /* 0x000fe20000000800 */
[----:B------:R-:W-:Y:S02]  /*90c0*/  USHF.L.U32 UR15, UR17, UR15, URZ ;  /* 0x0000000f110f7299 */ /* 0x000fe4000800063f */
[----:B------:R-:W-:Y:S02]  /*90d0*/  UIMAD.WIDE.U32 UR24, UR8, UR16, URZ ;  /* 0x00000010081872a5 */ /* 0x000fe4000f8e003f */
[----:B------:R-:W-:-:S02]  /*90e0*/  UIMAD UR8, UR9, UR16, URZ ;  /* 0x00000010090872a4 */ /* 0x000fc4000f8e023f */
[----:B------:R-:W-:Y:S02]  /*90f0*/  ULOP3.LUT UR11, UR14, UR11, UR12, 0xfe, !UPT ;  /* 0x0000000b0e0b7292 */ /* 0x000fe4000f8efe0c */
[----:B------:R-:W-:Y:S02]  /*9100*/  ULOP3.LUT UR10, UR10, 0xffff, URZ, 0xc0, !UPT ;  /* 0x0000ffff0a0a7892 */ /* 0x000fe4000f8ec03f */
[----:B------:R-:W-:Y:S02]  /*9110*/  ULEA UR28, UR27, 0x180, 0xb ;  /* 0x000001801b1c7891 */ /* 0x000fe4000f8e583f */
[----:B------:R-:W-:Y:S02]  /*9120*/  ULOP3.LUT UR6, UR6, 0xc0, URZ, 0xc0, !UPT ;  /* 0x000000c006067892 */ /* 0x000fe4000f8ec03f */
[----:B------:R-:W-:Y:S02]  /*9130*/  UIADD3 UR13, UR13, 0x12180, URZ ;  /* 0x000121800d0d7890 */ /* 0x000fe4000fffe03f */
[----:B------:R-:W-:-:S02]  /*9140*/  UIADD3 UR14, UR25, UR8, URZ ;  /* 0x00000008190e7290 */ /* 0x000fc4000fffe03f */
[----:B------:R-:W-:Y:S02]  /*9150*/  ULOP3.LUT UR15, UR11, UR15, URZ, 0xfc, !UPT ;  /* 0x0000000f0b0f7292 */ /* 0x000fe4000f8efc3f */
[----:B------:R-:W-:-:S12]  /*9160*/  USHF.L.U32 UR20, UR20, UR10, URZ ;  /* 0x0000000a14147299 */ /* 0x000fd8000800063f */
.L_x_312:
[----:B------:R-:W-:-:S03]  /*9170*/  UMOV UR8, 0xffffffff ;  /* 0xffffffff00087882 */ /* 0x000fc60000000000 */
[----:B------:R-:W-:Y:S05]  /*9180*/  BRA.DIV UR8, `(.L_x_302) ;  /* 0x0000001208547947 */ /* 0x000fea000b800000 */
[----:B------:R-:W-:-:S13]  /*9190*/  ELECT P6, URZ, PT ;  /* 0x00000000003f782f */ /* 0x000fda00038c0000 */
.L_x_328:
[----:B------:R-:W0:Y:S01]  /*91a0*/  LDC R4, c[0x0][0x28c] ;  /* 0x0000a300ff047b82 */ /* 0x000e220000000800 */
[----:B------:R-:W-:Y:S01]  /*91b0*/  BSSY B1, `(.L_x_303) ;  /* 0x0000039000017945 */ /* 0x000fe20003800000 */
[----:B0-----:R-:W-:-:S13]  /*91c0*/  ISETP.LT.OR P6, PT, R4, 0x1, !P6 ;  /* 0x000000010400780c */ /* 0x001fda00077c1670 */
[----:B------:R-:W-:Y:S05]  /*91d0*/  @P6 BRA `(.L_x_304) ;  /* 0x0000000000d86947 */ /* 0x000fea0003800000 */
[----:B------:R-:W-:Y:S01]  /*91e0*/  LEA R11, R11, UR27, 0x2 ;  /* 0x0000001b0b0b7c11 */ /* 0x000fe2000f8e10ff */
[----:B------:R-:W-:Y:S01]  /*91f0*/  IMAD.MOV.U32 R22, RZ, RZ, RZ ;  /* 0x000000ffff167224 */ /* 0x000fe200078e00ff */
[----:B------:R-:W-:Y:S01]  /*9200*/  LEA R20, R20, UR6, 0x8 ;  /* 0x0000000614147c11 */ /* 0x000fe2000f8e40ff */
[----:B------:R-:W-:Y:S02]  /*9210*/  IMAD.MOV.U32 R4, RZ, RZ, R8 ;  /* 0x000000ffff047224 */ /* 0x000fe400078e0008 */
[----:B------:R-:W-:Y:S02]  /*9220*/  IMAD.MOV.U32 R5, RZ, RZ, R0 ;  /* 0x000000ffff057224 */ /* 0x000fe400078e0000 */
[----:B------:R-:W-:Y:S02]  /*9230*/  IMAD.MOV.U32 R6, RZ, RZ, R12 ;  /* 0x000000ffff067224 */ /* 0x000fe400078e000c */
[----:B------:R-:W-:-:S07]  /*9240*/  IMAD.SHL.U32 R15, R11, 0x20, RZ ;  /* 0x000000200b0f7824 */ /* 0x000fce00078e00ff */
.L_x_307:
[----:B------:R-:W0:Y:S01]  /*9250*/  S2R R14, SR_CgaCtaId ;  /* 0x00000000000e7919 */ /* 0x000e220000008800 */
[----:B------:R-:W-:Y:S02]  /*9260*/  MOV R7, 0x400 ;  /* 0x0000040000077802 */ /* 0x000fe40000000f00 */
[----:B------:R-:W-:-:S13]  /*9270*/  LOP3.LUT P1, RZ, R18, 0x7f, RZ, 0xc0, !PT ;  /* 0x0000007f12ff7812 */ /* 0x000fda000782c0ff */
[----:B------:R-:W1:Y:S01]  /*9280*/  @!P1 LDC R11, c[0x0][0x500] ;  /* 0x00014000ff0b9b82 */ /* 0x000e620000000800 */
[----:B0-----:R-:W-:Y:S02]  /*9290*/  LEA R21, R14, R7, 0x18 ;  /* 0x000000070e157211 */ /* 0x001fe400078ec0ff */
[----:B------:R-:W-:-:S03]  /*92a0*/  SHF.L.U32 R7, R5, 0x1f, RZ ;  /* 0x0000001f05077819 */ /* 0x000fc600000006ff */
[----:B------:R-:W-:-:S04]  /*92b0*/  IMAD R14, R6, 0x8, R21 ;  /* 0x00000008060e7824 */ /* 0x000fc800078e0215 */
[----:B------:R-:W0:Y:S02]  /*92c0*/  SYNCS.PHASECHK.TRANS64.TRYWAIT P0, [R14+URZ+0x48], R7 ;  /* 0x000048070e0075a7 */ /* 0x000e24000800017f */
[----:B01----:R-:W-:Y:S05]  /*92d0*/  @!P0 BRA `(.L_x_305) ;  /* 0x0000001000208947 */ /* 0x003fea0003800000 */
.L_x_329:
[----:B0-----:R-:W-:Y:S01]  /*92e0*/  PRMT R7, R9, 0x9910, RZ ;  /* 0x0000991009077816 */ /* 0x001fe200000000ff */
[----:B------:R0:W-:Y:S03]  /*92f0*/  @!P1 SYNCS.ARRIVE.TRANS64 RZ, [R14+URZ], R11 ;  /* 0x0000000b0eff99a7 */ /* 0x0001e6000800003f */
[----:B------:R-:W-:-:S13]  /*9300*/  ISETP.NE.AND P0, PT, R7, 0x2, PT ;  /* 0x000000020700780c */ /* 0x000fda0003f05270 */
[----:B0-----:R-:W-:Y:S05]  /*9310*/  @P0 BRA `(.L_x_306) ;  /* 0x0000000000040947 */ /* 0x001fea0003800000 */
[----:B------:R-:W-:Y:S01]  /*9320*/  BPT.TRAP 0x1 ;  /* 0x000000040000795c */ /* 0x000fe20000300000 */
.L_x_306:
[----:B------:R-:W-:Y:S01]  /*9330*/  R2UR UR11, R6 ;  /* 0x00000000060b72ca */ /* 0x000fe200000e0000 */
[----:B------:R-:W-:Y:S01]  /*9340*/  VIADD R4, R4, 0xffffffff ;  /* 0xffffffff04047836 */ /* 0x000fe20000000000 */
[----:B------:R-:W-:Y:S01]  /*9350*/  R2UR UR22, R21 ;  /* 0x00000000151672ca */ /* 0x000fe200000e0000 */
[----:B------:R-:W-:Y:S01]  /*9360*/  UIADD3 UR16, UP0, UR30, 0xf0, URZ ;  /* 0x000000f01e107890 */ /* 0x000fe2000ff1e03f */
[----:B------:R-:W-:Y:S01]  /*9370*/  R2UR UR23, R15 ;  /* 0x000000000f1772ca */ /* 0x000fe200000e0000 */
[----:B------:R-:W-:Y:S01]  /*9380*/  UIADD3 UR32, UP1, UR30, 0x1f0, URZ ;  /* 0x000001f01e207890 */ /* 0x000fe2000ff3e03f */
[----:B------:R-:W-:Y:S01]  /*9390*/  R2UR UR9, R14 ;  /* 0x000000000e0972ca */ /* 0x000fe200000e0000 */
[----:B------:R-:W-:Y:S01]  /*93a0*/  UIADD3.X UR17, URZ, UR31, URZ, UP0, !UPT ;  /* 0x0000001f3f117290 */ /* 0x000fe200087fe43f */
[----:B------:R-:W-:Y:S01]  /*93b0*/  R2UR UR10, R22 ;  /* 0x00000000160a72ca */ /* 0x000fe200000e0000 */
[----:B------:R-:W-:Y:S01]  /*93c0*/  UPRMT UR21, URZ, 0x5410, UR20 ;  /* 0x000054103f157896 */ /* 0x000fe20008000014 */
[----:B------:R-:W-:Y:S01]  /*93d0*/  R2UR UR12, R13 ;  /* 0x000000000d0c72ca */ /* 0x000fe200000e0000 */
[----:B------:R-:W-:Y:S01]  /*93e0*/  VIADD R6, R6, 0x1 ;  /* 0x0000000106067836 */ /* 0x000fe20000000000 */
[----:B------:R-:W-:Y:S01]  /*93f0*/  R2UR UR26, R20 ;  /* 0x00000000141a72ca */ /* 0x000fe200000e0000 */
[----:B------:R-:W-:Y:S01]  /*9400*/  ULEA UR8, UR11, UR28, 0xd ;  /* 0x0000001c0b087291 */ /* 0x000fe2000f8e683f */
[----:B------:R-:W-:Y:S01]  /*9410*/  ISETP.GT.AND P1, PT, R4, 0x1, PT ;  /* 0x000000010400780c */ /* 0x000fe20003f24270 */
[----:B------:R-:W-:Y:S01]  /*9420*/  ULEA UR11, UR11, UR13, 0xe ;  /* 0x0000000d0b0b7291 */ /* 0x000fe2000f8e703f */
[----:B------:R-:W-:Y:S01]  /*9430*/  ISETP.NE.AND P0, PT, R6, 0x9, PT ;  /* 0x000000090600780c */ /* 0x000fe20003f05270 */
[----:B------:R-:W-:Y:S01]  /*9440*/  UIADD3 UR8, UR22, UR8, URZ ;  /* 0x0000000816087290 */ /* 0x000fe2000fffe03f */
[----:B------:R-:W-:Y:S01]  /*9450*/  VIADD R22, R22, 0x40 ;  /* 0x0000004016167836 */ /* 0x000fe20000000000 */
[----:B------:R-:W-:Y:S01]  /*9460*/  UIADD3 UR22, UR22, UR11, URZ ;  /* 0x0000000b16167290 */ /* 0x000fe2000fffe03f */
[----:B------:R-:W-:Y:S01]  /*9470*/  SEL R14, RZ, 0x1, P0 ;  /* 0x00000001ff0e7807 */ /* 0x000fe20000000000 */
[----:B------:R-:W-:Y:S01]  /*9480*/  UPRMT UR29, URZ, 0x5410, UR15 ;  /* 0x000054103f1d7896 */ /* 0x000fe2000800000f */
[----:B------:R-:W-:Y:S01]  /*9490*/  SEL R6, R6, RZ, P0 ;  /* 0x000000ff06067207 */ /* 0x000fe20000000000 */
[----:B------:R-:W-:Y:S01]  /*94a0*/  UIADD3.X UR33, URZ, UR31, URZ, UP1, !UPT ;  /* 0x0000001f3f217290 */ /* 0x000fe20008ffe43f */
[----:B------:R-:W-:Y:S01]  /*94b0*/  LOP3.LUT R5, R5, R14, RZ, 0x3c, !PT ;  /* 0x0000000e05057212 */ /* 0x000fe200078e3cff */
[----:B------:R-:W-:Y:S01]  /*94c0*/  UMOV UR18, 0x0 ;  /* 0x0000000000127882 */ /* 0x000fe20000000000 */
[----:B------:R-:W-:Y:S01]  /*94d0*/  UMOV UR19, 0x10000000 ;  /* 0x1000000000137882 */ /* 0x000fe20000000000 */
[----:B------:R-:W-:-:S02]  /*94e0*/  UMOV UR11, UR23 ;  /* 0x00000017000b7c82 */ /* 0x000fc40008000000 */
[----:B------:R0:W-:Y:S02]  /*94f0*/  UTMALDG.3D.MULTICAST [UR8], [UR16], UR21, desc[UR18] ;  /* 0x00001208100073b4 */ /* 0x0001e40008011815 */
[----:B0-----:R-:W-:Y:S01]  /*9500*/  UMOV UR8, UR22 ;  /* 0x0000001600087c82 */ /* 0x001fe20008000000 */
[----:B------:R-:W-:Y:S02]  /*9510*/  UMOV UR11, UR26 ;  /* 0x0000001a000b7c82 */ /* 0x000fe40008000000 */
[----:B------:R0:W-:Y:S02]  /*9520*/  UTMALDG.3D.MULTICAST [UR8], [UR32], UR29, desc[UR18] ;  /* 0x00001208200073b4 */ /* 0x0001e4000801181d */
[----:B0-----:R-:W-:Y:S05]  /*9530*/  @P1 BRA `(.L_x_307) ;  /* 0xfffffffc00441947 */ /* 0x001fea000383ffff */
.L_x_304:
[----:B------:R-:W-:Y:S05]  /*9540*/  BSYNC B1 ;  /* 0x0000000000017941 */ /* 0x000fea0003800000 */
.L_x_303:
[----:B------:R-:W-:Y:S01]  /*9550*/  LOP3.LUT P1, RZ, R10, 0xff, RZ, 0xc0, !PT ;  /* 0x000000ff0aff7812 */ /* 0x000fe2000782c0ff */
[C---:B------:R-:W-:Y:S01]  /*9560*/  IMAD.IADD R12, R3.reuse, 0x1, R12 ;  /* 0x00000001030c7824 */ /* 0x040fe200078e020c */
[----:B------:R-:W-:Y:S01]  /*9570*/  ULDC.64 UR8, c[0x0][0x650] ;  /* 0x0001940000087ab9 */ /* 0x000fe20000000a00 */
[C---:B------:R-:W-:Y:S01]  /*9580*/  ISETP.GE.U32.AND P2, PT, R3.reuse, 0x9, PT ;  /* 0x000000090300780c */ /* 0x040fe20003f46070 */
[----:B------:R-:W-:Y:S01]  /*9590*/  BSSY B1, `(.L_x_308) ;  /* 0x000006a000017945 */ /* 0x000fe20003800000 */
[----:B------:R-:W-:Y:S01]  /*95a0*/  IMAD.MOV.U32 R11, RZ, RZ, -0x1 ;  /* 0xffffffffff0b7424 */ /* 0x000fe200078e00ff */
[----:B------:R-:W-:Y:S01]  /*95b0*/  ISETP.GT.U32.AND P0, PT, R12, 0x8, PT ;  /* 0x000000080c00780c */ /* 0x000fe20003f04070 */
[----:B------:R-:W-:Y:S01]  /*95c0*/  IMAD.MOV.U32 R20, RZ, RZ, -0x1 ;  /* 0xffffffffff147424 */ /* 0x000fe200078e00ff */
[----:B------:R-:W-:Y:S01]  /*95d0*/  PRMT R10, RZ, 0x7610, R10 ;  /* 0x00007610ff0a7816 */ /* 0x000fe2000000000a */
[----:B------:R-:W-:Y:S01]  /*95e0*/  IMAD.MOV.U32 R13, RZ, RZ, -0x1 ;  /* 0xffffffffff0d7424 */ /* 0x000fe200078e00ff */
[----:B------:R-:W-:-:S03]  /*95f0*/  ISETP.LT.U32.AND P0, PT, R3, 0x9, P0 ;  /* 0x000000090300780c */ /* 0x000fc60000701070 */
[----:B------:R-:W0:Y:S01]  /*9600*/  @P1 S2R R5, SR_CgaCtaId ;  /* 0x0000000000051919 */ /* 0x000e220000008800 */
[----:B------:R-:W-:-:S04]  /*9610*/  @P1 MOV R4, 0x400 ;  /* 0x0000040000041802 */ /* 0x000fc80000000f00 */
[----:B0-----:R-:W-:Y:S01]  /*9620*/  @P1 LEA R6, R5, R4, 0x18 ;  /* 0x0000000405061211 */ /* 0x001fe200078ec0ff */
[----:B------:R-:W-:-:S03]  /*9630*/  IMAD.WIDE.U32 R4, R12, 0x38e38e39, RZ ;  /* 0x38e38e390c047825 */ /* 0x000fc600078e00ff */
[----:B------:R0:W-:Y:S01]  /*9640*/  @P1 SYNCS.ARRIVE.TRANS64.A1T0 RZ, [R6+URZ+0xa8], RZ ;  /* 0x0000a8ff06ff19a7 */ /* 0x0001e2000810003f */
[----:B------:R-:W-:Y:S02]  /*9650*/  IADD3 R16, P1, R16, UR24, RZ ;  /* 0x0000001810107c10 */ /* 0x000fe4000ff3e0ff */
[----:B------:R-:W-:Y:S02]  /*9660*/  SHF.R.U32.HI R7, RZ, 0x1, R5 ;  /* 0x00000001ff077819 */ /* 0x000fe40000011605 */
[----:B------:R-:W-:Y:S02]  /*9670*/  SEL R5, RZ, 0x1, !P0 ;  /* 0x00000001ff057807 */ /* 0x000fe40004000000 */
[----:B------:R-:W-:Y:S01]  /*9680*/  IADD3.X R17, R17, UR14, RZ, P1, !PT ;  /* 0x0000000e11117c10 */ /* 0x000fe20008ffe4ff */
[----:B------:R-:W-:Y:S01]  /*9690*/  IMAD R12, R7, -0x9, R12 ;  /* 0xfffffff7070c7824 */ /* 0x000fe200078e020c */
[----:B------:R-:W-:Y:S02]  /*96a0*/  ISETP.GE.U32.AND P0, PT, R16, UR8, PT ;  /* 0x0000000810007c0c */ /* 0x000fe4000bf06070 */
[----:B------:R-:W-:-:S02]  /*96b0*/  LOP3.LUT R0, R0, R5, RZ, 0x3c, !PT ;  /* 0x0000000500007212 */ /* 0x000fc400078e3cff */
[----:B------:R-:W-:Y:S02]  /*96c0*/  ISETP.GE.U32.AND.EX P0, PT, R17, UR9, PT, P0 ;  /* 0x0000000911007c0c */ /* 0x000fe4000bf06100 */
[----:B------:R-:W-:Y:S02]  /*96d0*/  @P2 LOP3.LUT R0, R0, 0x1, R7, 0x78, !PT ;  /* 0x0000000100002812 */ /* 0x000fe400078e7807 */
[----:B------:R-:W-:-:S09]  /*96e0*/  PRMT R4, RZ, 0x7610, R4 ;  /* 0x00007610ff047816 */ /* 0x000fd20000000004 */
[----:B0-----:R-:W-:Y:S05]  /*96f0*/  @P0 BRA `(.L_x_309) ;  /* 0x00000004004c0947 */ /* 0x001fea0003800000 */
[----:B------:R-:W0:Y:S01]  /*9700*/  S2R R14, SR_CTAID.X ;  /* 0x00000000000e7919 */ /* 0x000e220000002500 */
[----:B------:R-:W-:Y:S01]  /*9710*/  ULDC.64 UR8, c[0x0][0x628] ;  /* 0x00018a0000087ab9 */ /* 0x000fe20000000a00 */
[----:B------:R-:W1:Y:S01]  /*9720*/  LDC R15, c[0x0][0x144] ;  /* 0x00005100ff0f7b82 */ /* 0x000e620000000800 */
[----:B------:R-:W-:Y:S01]  /*9730*/  ISETP.NE.U32.AND P0, PT, RZ, UR8, PT ;  /* 0x00000008ff007c0c */ /* 0x000fe2000bf05070 */
[----:B------:R-:W2:Y:S01]  /*9740*/  S2R R11, SR_CTAID.Y ;  /* 0x00000000000b7919 */ /* 0x000ea20000002600 */
[----:B------:R-:W-:Y:S01]  /*9750*/  ULDC UR10, c[0x0][0x150] ;  /* 0x00005400000a7ab9 */ /* 0x000fe20000000800 */
[----:B------:R-:W-:Y:S01]  /*9760*/  ULDC UR11, c[0x0][0x630] ;  /* 0x00018c00000b7ab9 */ /* 0x000fe20000000800 */
[----:B------:R-:W-:Y:S01]  /*9770*/  ISETP.NE.AND.EX P0, PT, RZ, UR9, PT, P0 ;  /* 0x00000009ff007c0c */ /* 0x000fe2000bf05300 */
[----:B------:R-:W-:Y:S01]  /*9780*/  IMAD.MOV.U32 R4, RZ, RZ, R16 ;  /* 0x000000ffff047224 */ /* 0x000fe200078e0010 */
[----:B0-----:R-:W-:-:S05]  /*9790*/  I2FP.F32.U32 R5, R14 ;  /* 0x0000000e00057245 */ /* 0x001fca0000201000 */
[----:B------:R-:W-:Y:S01]  /*97a0*/  FMUL R20, R5, UR10 ;  /* 0x0000000a05147c20 */ /* 0x000fe20008400000 */
[----:B------:R-:W-:-:S05]  /*97b0*/  IMAD.MOV.U32 R5, RZ, RZ, R17 ;  /* 0x000000ffff057224 */ /* 0x000fca00078e0011 */
[----:B--2---:R-:W-:Y:S05]  /*97c0*/  @!P0 BRA `(.L_x_310) ;  /* 0x0000000000288947 */ /* 0x004fea0003800000 */
[----:B------:R-:W-:Y:S02]  /*97d0*/  ULDC UR10, c[0x0][0x634] ;  /* 0x00018d00000a7ab9 */ /* 0x000fe40000000800 */
[----:B------:R-:W-:-:S05]  /*97e0*/  IADD3 R5, P0, R16, UR10, RZ ;  /* 0x0000000a10057c10 */ /* 0x000fca000ff1e0ff */
[----:B------:R-:W-:-:S04]  /*97f0*/  IMAD.X R13, RZ, RZ, R17, P0 ;  /* 0x000000ffff0d7224 */ /* 0x000fc800000e0611 */
[----:B------:R-:W-:-:S04]  /*9800*/  IMAD.WIDE.U32 R6, R13, UR8, RZ ;  /* 0x000000080d067c25 */ /* 0x000fc8000f8e00ff */
[----:B------:R-:W-:-:S04]  /*9810*/  IMAD.WIDE.U32 R6, P0, R5, UR9, R6 ;  /* 0x0000000905067c25 */ /* 0x000fc8000f800006 */
[----:B------:R-:W-:-:S04]  /*9820*/  IMAD.WIDE.U32 R4, R5, UR8, RZ ;  /* 0x0000000805047c25 */ /* 0x000fc8000f8e00ff */
[----:B------:R-:W-:Y:S01]  /*9830*/  IMAD.MOV.U32 R4, RZ, RZ, R7 ;  /* 0x000000ffff047224 */ /* 0x000fe200078e0007 */
[----:B------:R-:W-:Y:S01]  /*9840*/  IADD3 RZ, P1, R5, R6, RZ ;  /* 0x0000000605ff7210 */ /* 0x000fe20007f3e0ff */
[----:B------:R-:W-:-:S04]  /*9850*/  IMAD.X R5, RZ, RZ, RZ, P0 ;  /* 0x000000ffff057224 */ /* 0x000fc800000e06ff */
[----:B------:R-:W-:-:S08]  /*9860*/  IMAD.WIDE.U32.X R4, R13, UR9, R4, P1 ;  /* 0x000000090d047c25 */ /* 0x000fd000088e0404 */
.L_x_310:
[--C-:B------:R-:W-:Y:S01]  /*9870*/  SHF.R.U64 R13, R4, UR11, R5.reuse ;  /* 0x0000000b040d7c19 */ /* 0x100fe20008001205 */
[----:B------:R-:W0:Y:S01]  /*9880*/  F2I.U32.TRUNC.NTZ R20, R20 ;  /* 0x0000001400147305 */ /* 0x000e22000020f000 */
[----:B------:R-:W-:Y:S01]  /*9890*/  SHF.R.U32.HI R4, RZ, UR11, R5 ;  /* 0x0000000bff047c19 */ /* 0x000fe20008011605 */
[----:B------:R-:W-:Y:S01]  /*98a0*/  ULDC.64 UR8, c[0x0][0x620] ;  /* 0x0001880000087ab9 */ /* 0x000fe20000000a00 */
[----:B------:R-:W-:Y:S01]  /*98b0*/  IADD3 R7, P0, RZ, -R13, RZ ;  /* 0x8000000dff077210 */ /* 0x000fe20007f1e0ff */
[----:B------:R-:W-:Y:S01]  /*98c0*/  ULDC.64 UR10, c[0x0][0x640] ;  /* 0x00019000000a7ab9 */ /* 0x000fe20000000a00 */
[----:B------:R-:W2:Y:S03]  /*98d0*/  LDC R22, c[0x0][0x148] ;  /* 0x00005200ff167b82 */ /* 0x000ea60000000800 */
[----:B------:R-:W-:Y:S01]  /*98e0*/  IMAD.X R4, RZ, RZ, ~R4, P0 ;  /* 0x000000ffff047224 */ /* 0x000fe200000e0e04 */
[----:B------:R-:W-:-:S03]  /*98f0*/  ISETP.NE.U32.AND P0, PT, RZ, UR10, PT ;  /* 0x0000000aff007c0c */ /* 0x000fc6000bf05070 */
[----:B------:R-:W-:Y:S01]  /*9900*/  IMAD R6, R4, UR8, RZ ;  /* 0x0000000804067c24 */ /* 0x000fe2000f8e02ff */
[----:B------:R-:W-:Y:S01]  /*9910*/  ISETP.NE.AND.EX P0, PT, RZ, UR11, PT, P0 ;  /* 0x0000000bff007c0c */ /* 0x000fe2000bf05300 */
[----:B------:R-:W-:Y:S01]  /*9920*/  IMAD.WIDE.U32 R4, R7, UR8, R16 ;  /* 0x0000000807047c25 */ /* 0x000fe2000f8e0010 */
[----:B------:R-:W-:-:S03]  /*9930*/  ULDC UR8, c[0x0][0x618] ;  /* 0x0001860000087ab9 */ /* 0x000fc60000000800 */
[----:B------:R-:W-:Y:S01]  /*9940*/  IMAD R7, R7, UR9, R6 ;  /* 0x0000000907077c24 */ /* 0x000fe2000f8e0206 */
[----:B------:R-:W-:Y:S01]  /*9950*/  ULDC UR9, c[0x0][0x154] ;  /* 0x0000550000097ab9 */ /* 0x000fe20000000800 */
[----:B0-----:R-:W-:Y:S02]  /*9960*/  IMAD.MOV R6, RZ, RZ, -R20 ;  /* 0x000000ffff067224 */ /* 0x001fe400078e0a14 */
[----:B------:R-:W-:Y:S02]  /*9970*/  IMAD.IADD R5, R5, 0x1, R7 ;  /* 0x0000000105057824 */ /* 0x000fe400078e0207 */
[----:B-1----:R-:W-:Y:S01]  /*9980*/  IMAD R14, R15, R6, R14 ;  /* 0x000000060f0e7224 */ /* 0x002fe200078e020e */
[----:B------:R-:W-:Y:S02]  /*9990*/  I2FP.F32.U32 R6, R11 ;  /* 0x0000000b00067245 */ /* 0x000fe40000201000 */
[--C-:B------:R-:W-:Y:S02]  /*99a0*/  SHF.R.U64 R15, R4, UR8, R5.reuse ;  /* 0x00000008040f7c19 */ /* 0x100fe40008001205 */
[----:B------:R-:W-:Y:S01]  /*99b0*/  SHF.R.U32.HI R4, RZ, UR8, R5 ;  /* 0x00000008ff047c19 */ /* 0x000fe20008011605 */
[----:B------:R-:W-:Y:S01]  /*99c0*/  FMUL R6, R6, UR9 ;  /* 0x0000000906067c20 */ /* 0x000fe20008400000 */
[----:B------:R-:W-:-:S02]  /*99d0*/  ULDC UR8, c[0x0][0x608] ;  /* 0x0001820000087ab9 */ /* 0x000fc40000000800 */
[--C-:B------:R-:W-:Y:S01]  /*99e0*/  SHF.R.U64 R21, R15, UR8, R4.reuse ;  /* 0x000000080f157c19 */ /* 0x100fe20008001204 */
[----:B------:R0:W1:Y:S01]  /*99f0*/  F2I.U32.TRUNC.NTZ R24, R6 ;  /* 0x0000000600187305 */ /* 0x000062000020f000 */
[----:B------:R-:W-:Y:S01]  /*9a00*/  SHF.R.U32.HI R4, RZ, UR8, R4 ;  /* 0x00000008ff047c19 */ /* 0x000fe20008011604 */
[----:B------:R-:W-:-:S03]  /*9a10*/  ULDC UR8, c[0x0][0x658] ;  /* 0x0001960000087ab9 */ /* 0x000fc60000000800 */
[--C-:B------:R-:W-:Y:S02]  /*9a20*/  SHF.R.U64 R20, R21, UR8, R4.reuse ;  /* 0x0000000815147c19 */ /* 0x100fe40008001204 */
[----:B------:R-:W-:-:S03]  /*9a30*/  SHF.R.U32.HI R23, RZ, UR8, R4 ;  /* 0x00000008ff177c19 */ /* 0x000fc60008011604 */
[----:B------:R-:W-:Y:S02]  /*9a40*/  IMAD.MOV.U32 R4, RZ, RZ, R20 ;  /* 0x000000ffff047224 */ /* 0x000fe400078e0014 */
[----:B------:R-:W-:Y:S01]  /*9a50*/  IMAD.MOV.U32 R5, RZ, RZ, R23 ;  /* 0x000000ffff057224 */ /* 0x000fe200078e0017 */
[----:B0-----:R-:W-:Y:S06]  /*9a60*/  @!P0 BRA `(.L_x_311) ;  /* 0x0000000000288947 */ /* 0x001fec0003800000 */
        /* <DEDUP_REMOVED lines=10> */
.L_x_311:
[----:B------:R-:W-:Y:S01]  /*9b10*/  ISETP.NE.AND P0, PT, R2, 0x1, PT ;  /* 0x000000010200780c */ /* 0x000fe20003f05270 */
[----:B------:R-:W-:Y:S01]  /*9b20*/  ULDC UR8, c[0x0][0x648] ;  /* 0x0001920000087ab9 */ /* 0x000fe20000000800 */
[----:B-1----:R-:W-:Y:S01]  /*9b30*/  IMAD.MOV R24, RZ, RZ, -R24 ;  /* 0x000000ffff187224 */ /* 0x002fe200078e0a18 */
[----:B------:R-:W-:Y:S01]  /*9b40*/  SHF.R.U64 R4, R4, UR8, R5 ;  /* 0x0000000804047c19 */ /* 0x000fe20008001205 */
[----:B------:R-:W-:Y:S01]  /*9b50*/  ULDC UR8, c[0x0][0x638] ;  /* 0x00018e0000087ab9 */ /* 0x000fe20000000800 */
[----:B------:R-:W-:Y:S01]  /*9b60*/  LOP3.LUT R21, R21, UR7, RZ, 0xc0, !PT ;  /* 0x0000000715157c12 */ /* 0x000fe2000f8ec0ff */
[----:B------:R-:W-:Y:S02]  /*9b70*/  ULDC UR9, c[0x0][0x610] ;  /* 0x0001840000097ab9 */ /* 0x000fe40000000800 */
[----:B------:R-:W-:Y:S02]  /*9b80*/  IMAD.MOV R5, RZ, RZ, -R4 ;  /* 0x000000ffff057224 */ /* 0x000fe400078e0a04 */
[----:B------:R-:W-:-:S02]  /*9b90*/  IMAD R21, R4, UR5, R21 ;  /* 0x0000000504157c24 */ /* 0x000fc4000f8e0215 */
[----:B------:R-:W-:Y:S01]  /*9ba0*/  IMAD R20, R5, UR8, R20 ;  /* 0x0000000805147c24 */ /* 0x000fe2000f8e0214 */
[----:B------:R-:W-:Y:S01]  /*9bb0*/  ULDC UR8, c[0x0][0x600] ;  /* 0x0001800000087ab9 */ /* 0x000fe20000000800 */
[----:B--2---:R-:W-:Y:S01]  /*9bc0*/  @P0 IMAD R14, R22, R24, R11 ;  /* 0x00000018160e0224 */ /* 0x004fe200078e020b */
[----:B------:R-:W-:Y:S01]  /*9bd0*/  LOP3.LUT R11, R15, UR4, RZ, 0xc0, !PT ;  /* 0x000000040f0b7c12 */ /* 0x000fe2000f8ec0ff */
[----:B------:R-:W-:Y:S02]  /*9be0*/  IMAD.MOV.U32 R4, RZ, RZ, 0x1 ;  /* 0x00000001ff047424 */ /* 0x000fe400078e00ff */
[----:B------:R-:W-:Y:S02]  /*9bf0*/  IMAD R14, R21, UR9, R14 ;  /* 0x00000009150e7c24 */ /* 0x000fe4000f8e020e */
[----:B------:R-:W-:-:S05]  /*9c00*/  IMAD R11, R20, UR8, R11 ;  /* 0x00000008140b7c24 */ /* 0x000fca000f8e020b */
[----:B------:R-:W-:Y:S02]  /*9c10*/  SEL R20, R11, R14, !P0 ;  /* 0x0000000e0b147207 */ /* 0x000fe40004000000 */
[----:B------:R-:W-:-:S07]  /*9c20*/  SEL R11, R14, R11, !P0 ;  /* 0x0000000b0e0b7207 */ /* 0x000fce0004000000 */
.L_x_309:
[----:B------:R-:W-:Y:S05]  /*9c30*/  BSYNC B1 ;  /* 0x0000000000017941 */ /* 0x000fea0003800000 */
.L_x_308:
[----:B------:R-:W-:-:S13]  /*9c40*/  LOP3.LUT P0, RZ, R4, 0xff, RZ, 0xc0, !PT ;  /* 0x000000ff04ff7812 */ /* 0x000fda000780c0ff */
[----:B------:R-:W-:Y:S05]  /*9c50*/  @P0 BRA `(.L_x_312) ;  /* 0xfffffff400440947 */ /* 0x000fea000383ffff */
[----:B------:R-:W-:Y:S05]  /*9c60*/  BSYNC B0 ;  /* 0x0000000000007941 */ /* 0x000fea0003800000 */
.L_x_301:
[----:B------:R-:W-:-:S03]  /*9c70*/  UMOV UR8, 0xffffffff ;  /* 0xffffffff00087882 */ /* 0x000fc60000000000 */
[----:B------:R-:W-:Y:S05]  /*9c80*/  BRA.DIV UR8, `(.L_x_313) ;  /* 0x0000000608c87947 */ /* 0x000fea000b800000 */
[----:B------:R-:W-:-:S13]  /*9c90*/  ELECT P6, URZ, PT ;  /* 0x00000000003f782f */ /* 0x000fda00038c0000 */
.L_x_332:
[----:B------:R-:W-:Y:S04]  /*9ca0*/  BSSY B0, `(.L_x_314) ;  /* 0x0000058000007945 */ /* 0x000fe80003800000 */
[----:B------:R-:W-:Y:S05]  /*9cb0*/  @!P6 BRA `(.L_x_315) ;  /* 0x000000040058e947 */ /* 0x000fea0003800000 */
[----:B------:R-:W-:-:S04]  /*9cc0*/  LOP3.LUT R19, R19, 0x2, RZ, 0xfc, !PT ;  /* 0x0000000213137812 */ /* 0x000fc800078efcff */
[----:B------:R-:W-:-:S13]  /*9cd0*/  ISETP.NE.AND P0, PT, R19, 0x3, PT ;  /* 0x000000031300780c */ /* 0x000fda0003f05270 */
[----:B------:R-:W-:Y:S05]  /*9ce0*/  @!P0 BRA `(.L_x_316) ;  /* 0x0000000000048947 */ /* 0x000fea0003800000 */
[----:B------:R-:W-:Y:S01]  /*9cf0*/  BPT.TRAP 0x1 ;  /* 0x000000040000795c */ /* 0x000fe20000300000 */
.L_x_316:
[----:B------:R-:W0:Y:S01]  /*9d00*/  S2R R3, SR_CgaCtaId ;  /* 0x0000000000037919 */ /* 0x000e220000008800 */
[----:B------:R-:W-:-:S04]  /*9d10*/  MOV R2, 0x400 ;  /* 0x0000040000027802 */ /* 0x000fc80000000f00 */
[----:B0-----:R-:W-:Y:S02]  /*9d20*/  LEA R3, R3, R2, 0x18 ;  /* 0x0000000203037211 */ /* 0x001fe400078ec0ff */
[----:B------:R-:W-:-:S03]  /*9d30*/  SHF.L.U32 R2, R0, 0x1f, RZ ;  /* 0x0000001f00027819 */ /* 0x000fc600000006ff */
[----:B------:R-:W-:-:S04]  /*9d40*/  VIADD R3, R3, 0x48 ;  /* 0x0000004803037836 */ /* 0x000fc80000000000 */
[C---:B------:R-:W-:Y:S02]  /*9d50*/  IMAD R7, R12.reuse, 0x8, R3 ;  /* 0x000000080c077824 */ /* 0x040fe400078e0203 */
[----:B------:R-:W-:Y:S02]  /*9d60*/  VIADD R12, R12, 0x1 ;  /* 0x000000010c0c7836 */ /* 0x000fe40000000000 */
[----:B------:R-:W0:Y:S03]  /*9d70*/  SYNCS.PHASECHK.TRANS64.TRYWAIT P0, [R7+URZ], R2 ;  /* 0x00000002070075a7 */ /* 0x000e26000800017f */
[----:B------:R-:W-:-:S04]  /*9d80*/  ISETP.NE.AND P1, PT, R12, 0x9, PT ;  /* 0x000000090c00780c */ /* 0x000fc80003f25270 */
[----:B------:R-:W-:Y:S02]  /*9d90*/  SEL R5, RZ, 0x1, P1 ;  /* 0x00000001ff057807 */ /* 0x000fe40000800000 */
[----:B------:R-:W-:Y:S02]  /*9da0*/  SEL R12, R12, RZ, P1 ;  /* 0x000000ff0c0c7207 */ /* 0x000fe40000800000 */
[----:B------:R-:W-:-:S03]  /*9db0*/  LOP3.LUT R5, R0, R5, RZ, 0x3c, !PT ;  /* 0x0000000500057212 */ /* 0x000fc600078e3cff */
[----:B------:R-:W-:Y:S01]  /*9dc0*/  IMAD R9, R12, 0x8, R3 ;  /* 0x000000080c097824 */ /* 0x000fe200078e0203 */
[----:B------:R-:W-:Y:S01]  /*9dd0*/  SHF.L.U32 R4, R5, 0x1f, RZ ;  /* 0x0000001f05047819 */ /* 0x000fe200000006ff */
[----:B0-----:R-:W-:Y:S06]  /*9de0*/  @!P0 BRA `(.L_x_317) ;  /* 0x0000000400908947 */ /* 0x001fec0003800000 */
.L_x_333:
[----:B------:R-:W1:Y:S01]  /*9df0*/  SYNCS.PHASECHK.TRANS64.TRYWAIT P0, [R9+URZ], R4 ;  /* 0x00000004090075a7 */ /* 0x000e62000800017f */
[----:B------:R-:W-:-:S05]  /*9e00*/  VIADD R0, R12, 0x1 ;  /* 0x000000010c007836 */ /* 0x000fca0000000000 */
[----:B------:R-:W-:-:S04]  /*9e10*/  ISETP.NE.AND P1, PT, R0, 0x9, PT ;  /* 0x000000090000780c */ /* 0x000fc80003f25270 */
[----:B0-----:R-:W-:Y:S02]  /*9e20*/  SEL R2, RZ, 0x1, P1 ;  /* 0x00000001ff027807 */ /* 0x001fe40000800000 */
[----:B------:R-:W-:Y:S02]  /*9e30*/  SEL R0, R0, RZ, P1 ;  /* 0x000000ff00007207 */ /* 0x000fe40000800000 */
[----:B------:R-:W-:-:S03]  /*9e40*/  LOP3.LUT R7, R5, R2, RZ, 0x3c, !PT ;  /* 0x0000000205077212 */ /* 0x000fc600078e3cff */
[----:B------:R-:W-:Y:S01]  /*9e50*/  IMAD R6, R0, 0x8, R3 ;  /* 0x0000000800067824 */ /* 0x000fe200078e0203 */
[----:B------:R-:W-:Y:S01]  /*9e60*/  SHF.L.U32 R5, R7, 0x1f, RZ ;  /* 0x0000001f07057819 */ /* 0x000fe200000006ff */
[----:B-1----:R-:W-:Y:S06]  /*9e70*/  @!P0 BRA `(.L_x_318) ;  /* 0x0000000400808947 */ /* 0x002fec0003800000 */
.L_x_334:
[----:B------:R-:W1:Y:S01]  /*9e80*/  SYNCS.PHASECHK.TRANS64.TRYWAIT P0, [R6+URZ], R5 ;  /* 0x00000005060075a7 */ /* 0x000e62000800017f */
[----:B------:R-:W-:-:S05]  /*9e90*/  VIADD R0, R0, 0x1 ;  /* 0x0000000100007836 */ /* 0x000fca0000000000 */
[----:B------:R-:W-:-:S04]  /*9ea0*/  ISETP.NE.AND P1, PT, R0, 0x9, PT ;  /* 0x000000090000780c */ /* 0x000fc80003f25270 */
[----:B------:R-:W-:Y:S02]  /*9eb0*/  SEL R2, RZ, 0x1, P1 ;  /* 0x00000001ff027807 */ /* 0x000fe40000800000 */
[----:B------:R-:W-:Y:S02]  /*9ec0*/  SEL R0, R0, RZ, P1 ;  /* 0x000000ff00007207 */ /* 0x000fe40000800000 */
[----:B------:R-:W-:-:S03]  /*9ed0*/  LOP3.LUT R7, R7, R2, RZ, 0x3c, !PT ;  /* 0x0000000207077212 */ /* 0x000fc600078e3cff */
[----:B0-----:R-:W-:Y:S01]  /*9ee0*/  IMAD R9, R0, 0x8, R3 ;  /* 0x0000000800097824 */ /* 0x001fe200078e0203 */
[----:B------:R-:W-:Y:S01]  /*9ef0*/  SHF.L.U32 R4, R7, 0x1f, RZ ;  /* 0x0000001f07047819 */ /* 0x000fe200000006ff */
[----:B-1----:R-:W-:Y:S06]  /*9f00*/  @!P0 BRA `(.L_x_319) ;  /* 0x0000000400708947 */ /* 0x002fec0003800000 */
.L_x_335:
        /* <DEDUP_REMOVED lines=9> */
.L_x_336:
        /* <DEDUP_REMOVED lines=9> */
.L_x_337:
        /* <DEDUP_REMOVED lines=9> */
.L_x_338:
        /* <DEDUP_REMOVED lines=9> */
.L_x_339:
[----:B------:R-:W1:Y:S01]  /*a150*/  SYNCS.PHASECHK.TRANS64.TRYWAIT P0, [R9+URZ], R4 ;  /* 0x00000004090075a7 */ /* 0x000e62000800017f */
[----:B------:R-:W-:-:S05]  /*a160*/  VIADD R0, R0, 0x1 ;  /* 0x0000000100007836 */ /* 0x000fca0000000000 */
[----:B------:R-:W-:-:S04]  /*a170*/  ISETP.NE.AND P1, PT, R0, 0x9, PT ;  /* 0x000000090000780c */ /* 0x000fc80003f25270 */
[----:B------:R-:W-:Y:S02]  /*a180*/  SEL R2, RZ, 0x1, P1 ;  /* 0x00000001ff027807 */ /* 0x000fe40000800000 */
[----:B------:R-:W-:Y:S02]  /*a190*/  SEL R0, R0, RZ, P1 ;  /* 0x000000ff00007207 */ /* 0x000fe40000800000 */
[----:B------:R-:W-:Y:S01]  /*a1a0*/  LOP3.LUT R2, R7, R2, RZ, 0x3c, !PT ;  /* 0x0000000207027212 */ /* 0x000fe200078e3cff */
[----:B-1----:R-:W-:Y:S06]  /*a1b0*/  @!P0 BRA `(.L_x_324) ;  /* 0x0000000400288947 */ /* 0x002fec0003800000 */
.L_x_340:
[----:B------:R-:W-:Y:S01]  /*a1c0*/  IMAD R3, R0, 0x8, R3 ;  /* 0x0000000800037824 */ /* 0x000fe200078e0203 */
[----:B------:R-:W-:-:S07]  /*a1d0*/  SHF.L.U32 R0, R2, 0x1f, RZ ;  /* 0x0000001f02007819 */ /* 0x000fce00000006ff */
.L_x_325:
[----:B--2---:R2:W3:Y:S02]  /*a1e0*/  SYNCS.PHASECHK.TRANS64.TRYWAIT P0, [R3+URZ], R0 ;  /* 0x00000000030075a7 */ /* 0x0044e4000800017f */
[----:B---3--:R-:W-:Y:S05]  /*a1f0*/  @!P0 NANOSLEEP.SYNCS 0x989680 ;  /* 0x009896800000895d */ /* 0x008fea0003900000 */
[----:B------:R-:W3:Y:S02]  /*a200*/  @!P0 SYNCS.PHASECHK.TRANS64 P0, [R3+URZ], R0 ;  /* 0x00000000030085a7 */ /* 0x000ee4000800007f */
[----:B---3--:R-:W-:Y:S05]  /*a210*/  @!P0 BRA `(.L_x_325) ;  /* 0xfffffffc00f08947 */ /* 0x008fea000383ffff */
.L_x_315:
[----:B------:R-:W-:Y:S05]  /*a220*/  BSYNC B0 ;  /* 0x0000000000007941 */ /* 0x000fea0003800000 */
.L_x_314:
[----:B------:R-:W-:Y:S05]  /*a230*/  EXIT ;  /* 0x000000000000794d */ /* 0x000fea0003800000 */
.L_x_22:
[----:B----4-:R4:W0:Y:S02]  /*a240*/  SYNCS.PHASECHK.TRANS64.TRYWAIT P1, [R3+URZ], R0 ;  /* 0x00000000030075a7 */ /* 0x010824000802017f */
[----:B0-----:R-:W-:Y:S05]  /*a250*/  @!P1 NANOSLEEP.SYNCS 0x989680 ;  /* 0x009896800000995d */ /* 0x001fea0003900000 */
[----:B------:R-:W0:Y:S02]  /*a260*/  @!P1 SYNCS.PHASECHK.TRANS64 P1, [R3+URZ], R0 ;  /* 0x00000000030095a7 */ /* 0x000e24000802007f */
[----:B0-----:R-:W-:Y:S05]  /*a270*/  @!P1 BRA `(.L_x_22) ;  /* 0xfffffffc00f09947 */ /* 0x001fea000383ffff */
[----:B------:R-:W-:Y:S05]  /*a280*/  BRA `(.L_x_21) ;  /* 0xffffff7000e07947 */ /* 0x000fea000383ffff */
.L_x_27:
[----:B-1----:R1:W3:Y:S02]  /*a290*/  SYNCS.PHASECHK.TRANS64.TRYWAIT P1, [R5+URZ], R4 ;  /* 0x00000004050075a7 */ /* 0x0022e4000802017f */
[----:B---3--:R-:W-:Y:S05]  /*a2a0*/  @!P1 NANOSLEEP.SYNCS 0x989680 ;  /* 0x009896800000995d */ /* 0x008fea0003900000 */
[----:B------:R-:W3:Y:S02]  /*a2b0*/  @!P1 SYNCS.PHASECHK.TRANS64 P1, [R5+URZ], R4 ;  /* 0x00000004050095a7 */ /* 0x000ee4000802007f */
[----:B---3--:R-:W-:Y:S05]  /*a2c0*/  @!P1 BRA `(.L_x_27) ;  /* 0xfffffffc00f09947 */ /* 0x008fea000383ffff */
[----:B------:R-:W-:Y:S05]  /*a2d0*/  BRA `(.L_x_26) ;  /* 0xffffff7400907947 */ /* 0x000fea000383ffff */
.L_x_302:
[----:B------:R-:W-:Y:S01]  /*a2e0*/  BSSY B1, `(.L_x_326) ;  /* 0x0000006000017945 */ /* 0x000fe20003800000 */
[----:B------:R-:W-:-:S07]  /*a2f0*/  IMAD.MOV.U32 R15, RZ, RZ, -0x1 ;  /* 0xffffffffff0f7424 */ /* 0x000fce00078e00ff */
[----:B------:R-:W-:Y:S05]  /*a300*/  WARPSYNC.COLLECTIVE R15, `(.L_x_327) ;  /* 0x000000000f0c7348 */ /* 0x000fea0003c00000 */
[----:B------:R-:W-:Y:S02]  /*a310*/  ELECT P6, UR62, PT ;  /* 0x00000000003e782f */ /* 0x000fe400038c0000 */
[----:B------:R-:W-:Y:S01]  /*a320*/  MOV R14, UR62 ;  /* 0x0000003e000e7c02 */ /* 0x000fe20008000f00 */
[----:B------:R-:W-:Y:S10]  /*a330*/  ENDCOLLECTIVE ;  /* 0x000000000000791b */ /* 0x000ff40003800000 */
.L_x_327:
[----:B------:R-:W-:Y:S05]  /*a340*/  BSYNC B1 ;  /* 0x0000000000017941 */ /* 0x000fea0003800000 */
.L_x_326:
[----:B------:R-:W-:Y:S05]  /*a350*/  BRA `(.L_x_328) ;  /* 0xffffffec00907947 */ /* 0x000fea000383ffff */
.L_x_305:
[----:B0-----:R0:W1:Y:S02]  /*a360*/  SYNCS.PHASECHK.TRANS64.TRYWAIT P0, [R14+URZ+0x48], R7 ;  /* 0x000048070e0075a7 */ /* 0x001064000800017f */
[----:B-1----:R-:W-:Y:S05]  /*a370*/  @!P0 NANOSLEEP.SYNCS 0x989680 ;  /* 0x009896800000895d */ /* 0x002fea0003900000 */
[----:B------:R-:W1:Y:S02]  /*a380*/  @!P0 SYNCS.PHASECHK.TRANS64 P0, [R14+URZ+0x48], R7 ;  /* 0x000048070e0085a7 */ /* 0x000e64000800007f */
[----:B-1----:R-:W-:Y:S05]  /*a390*/  @!P0 BRA `(.L_x_305) ;  /* 0xfffffffc00f08947 */ /* 0x002fea000383ffff */
[----:B------:R-:W-:Y:S05]  /*a3a0*/  BRA `(.L_x_329) ;  /* 0xffffffec00cc7947 */ /* 0x000fea000383ffff */
.L_x_313:
[----:B------:R-:W-:Y:S01]  /*a3b0*/  BSSY B0, `(.L_x_330) ;  /* 0x0000006000007945 */ /* 0x000fe20003800000 */
[----:B------:R-:W-:-:S07]  /*a3c0*/  IMAD.MOV.U32 R15, RZ, RZ, -0x1 ;  /* 0xffffffffff0f7424 */ /* 0x000fce00078e00ff */
[----:B------:R-:W-:Y:S05]  /*a3d0*/  WARPSYNC.COLLECTIVE R15, `(.L_x_331) ;  /* 0x000000000f0c7348 */ /* 0x000fea0003c00000 */
[----:B------:R-:W-:Y:S02]  /*a3e0*/  ELECT P6, UR62, PT ;  /* 0x00000000003e782f */ /* 0x000fe400038c0000 */
[----:B------:R-:W-:Y:S01]  /*a3f0*/  MOV R14, UR62 ;  /* 0x0000003e000e7c02 */ /* 0x000fe20008000f00 */
[----:B------:R-:W-:Y:S10]  /*a400*/  ENDCOLLECTIVE ;  /* 0x000000000000791b */ /* 0x000ff40003800000 */
.L_x_331:
[----:B------:R-:W-:Y:S05]  /*a410*/  BSYNC B0 ;  /* 0x0000000000007941 */ /* 0x000fea0003800000 */
.L_x_330:
[----:B------:R-:W-:Y:S05]  /*a420*/  BRA `(.L_x_332) ;  /* 0xfffffff8001c7947 */ /* 0x000fea000383ffff */
.L_x_317:
[----:B0-----:R0:W1:Y:S02]  /*a430*/  SYNCS.PHASECHK.TRANS64.TRYWAIT P0, [R7+URZ], R2 ;  /* 0x00000002070075a7 */ /* 0x001064000800017f */
[----:B-1----:R-:W-:Y:S05]  /*a440*/  @!P0 NANOSLEEP.SYNCS 0x989680 ;  /* 0x009896800000895d */ /* 0x002fea0003900000 */
[----:B------:R-:W1:Y:S02]  /*a450*/  @!P0 SYNCS.PHASECHK.TRANS64 P0, [R7+URZ], R2 ;  /* 0x00000002070085a7 */ /* 0x000e64000800007f */
[----:B-1----:R-:W-:Y:S05]  /*a460*/  @!P0 BRA `(.L_x_317) ;  /* 0xfffffffc00f08947 */ /* 0x002fea000383ffff */
[----:B------:R-:W-:Y:S05]  /*a470*/  BRA `(.L_x_333) ;  /* 0xfffffff8005c7947 */ /* 0x000fea000383ffff */
.L_x_318:
[----:B0-----:R0:W1:Y:S02]  /*a480*/  SYNCS.PHASECHK.TRANS64.TRYWAIT P0, [R9+URZ], R4 ;  /* 0x00000004090075a7 */ /* 0x001064000800017f */
[----:B-1----:R-:W-:Y:S05]  /*a490*/  @!P0 NANOSLEEP.SYNCS 0x989680 ;  /* 0x009896800000895d */ /* 0x002fea0003900000 */
[----:B------:R-:W1:Y:S02]  /*a4a0*/  @!P0 SYNCS.PHASECHK.TRANS64 P0, [R9+URZ], R4 ;  /* 0x00000004090085a7 */ /* 0x000e64000800007f */
[----:B-1----:R-:W-:Y:S05]  /*a4b0*/  @!P0 BRA `(.L_x_318) ;  /* 0xfffffffc00f08947 */ /* 0x002fea000383ffff */
[----:B------:R-:W-:Y:S05]  /*a4c0*/  BRA `(.L_x_334) ;  /* 0xfffffff8006c7947 */ /* 0x000fea000383ffff */
.L_x_319:
[----:B0-----:R0:W1:Y:S02]  /*a4d0*/  SYNCS.PHASECHK.TRANS64.TRYWAIT P0, [R6+URZ], R5 ;  /* 0x00000005060075a7 */ /* 0x001064000800017f */
[----:B-1----:R-:W-:Y:S05]  /*a4e0*/  @!P0 NANOSLEEP.SYNCS 0x989680 ;  /* 0x009896800000895d */ /* 0x002fea0003900000 */
[----:B------:R-:W1:Y:S02]  /*a4f0*/  @!P0 SYNCS.PHASECHK.TRANS64 P0, [R6+URZ], R5 ;  /* 0x00000005060085a7 */ /* 0x000e64000800007f */
[----:B-1----:R-:W-:Y:S05]  /*a500*/  @!P0 BRA `(.L_x_319) ;  /* 0xfffffffc00f08947 */ /* 0x002fea000383ffff */
[----:B------:R-:W-:Y:S05]  /*a510*/  BRA `(.L_x_335) ;  /* 0xfffffff8007c7947 */ /* 0x000fea000383ffff */
.L_x_320:
[----:B0-----:R0:W1:Y:S02]  /*a520*/  SYNCS.PHASECHK.TRANS64.TRYWAIT P0, [R9+URZ], R4 ;  /* 0x00000004090075a7 */ /* 0x001064000800017f */
[----:B-1----:R-:W-:Y:S05]  /*a530*/  @!P0 NANOSLEEP.SYNCS 0x989680 ;  /* 0x009896800000895d */ /* 0x002fea0003900000 */
[----:B------:R-:W1:Y:S02]  /*a540*/  @!P0 SYNCS.PHASECHK.TRANS64 P0, [R9+URZ], R4 ;  /* 0x00000004090085a7 */ /* 0x000e64000800007f */
[----:B-1----:R-:W-:Y:S05]  /*a550*/  @!P0 BRA `(.L_x_320) ;  /* 0xfffffffc00f08947 */ /* 0x002fea000383ffff */
[----:B------:R-:W-:Y:S05]  /*a560*/  BRA `(.L_x_336) ;  /* 0xfffffff8008c7947 */ /* 0x000fea000383ffff */
.L_x_321:
[----:B0-----:R0:W1:Y:S02]  /*a570*/  SYNCS.PHASECHK.TRANS64.TRYWAIT P0, [R6+URZ], R5 ;  /* 0x00000005060075a7 */ /* 0x001064000800017f */
[----:B-1----:R-:W-:Y:S05]  /*a580*/  @!P0 NANOSLEEP.SYNCS 0x989680 ;  /* 0x009896800000895d */ /* 0x002fea0003900000 */
[----:B------:R-:W1:Y:S02]  /*a590*/  @!P0 SYNCS.PHASECHK.TRANS64 P0, [R6+URZ], R5 ;  /* 0x00000005060085a7 */ /* 0x000e64000800007f */
[----:B-1----:R-:W-:Y:S05]  /*a5a0*/  @!P0 BRA `(.L_x_321) ;  /* 0xfffffffc00f08947 */ /* 0x002fea000383ffff */
[----:B------:R-:W-:Y:S05]  /*a5b0*/  BRA `(.L_x_337) ;  /* 0xfffffff8009c7947 */ /* 0x000fea000383ffff */
.L_x_322:
[----:B0-----:R0:W1:Y:S02]  /*a5c0*/  SYNCS.PHASECHK.TRANS64.TRYWAIT P0, [R9+URZ], R4 ;  /* 0x00000004090075a7 */ /* 0x001064000800017f */
[----:B-1----:R-:W-:Y:S05]  /*a5d0*/  @!P0 NANOSLEEP.SYNCS 0x989680 ;  /* 0x009896800000895d */ /* 0x002fea0003900000 */
[----:B------:R-:W1:Y:S02]  /*a5e0*/  @!P0 SYNCS.PHASECHK.TRANS64 P0, [R9+URZ], R4 ;  /* 0x00000004090085a7 */ /* 0x000e64000800007f */
[----:B-1----:R-:W-:Y:S05]  /*a5f0*/  @!P0 BRA `(.L_x_322) ;  /* 0xfffffffc00f08947 */ /* 0x002fea000383ffff */
[----:B------:R-:W-:Y:S05]  /*a600*/  BRA `(.L_x_338) ;  /* 0xfffffff800ac7947 */ /* 0x000fea000383ffff */
.L_x_323:
[----:B0-----:R0:W1:Y:S02]  /*a610*/  SYNCS.PHASECHK.TRANS64.TRYWAIT P0, [R6+URZ], R5 ;  /* 0x00000005060075a7 */ /* 0x001064000800017f */
[----:B-1----:R-:W-:Y:S05]  /*a620*/  @!P0 NANOSLEEP.SYNCS 0x989680 ;  /* 0x009896800000895d */ /* 0x002fea0003900000 */
[----:B------:R-:W1:Y:S02]  /*a630*/  @!P0 SYNCS.PHASECHK.TRANS64 P0, [R6+URZ], R5 ;  /* 0x00000005060085a7 */ /* 0x000e64000800007f */
[----:B-1----:R-:W-:Y:S05]  /*a640*/  @!P0 BRA `(.L_x_323) ;  /* 0xfffffffc00f08947 */ /* 0x002fea000383ffff */
[----:B------:R-:W-:Y:S05]  /*a650*/  BRA `(.L_x_339) ;  /* 0xfffffff800bc7947 */ /* 0x000fea000383ffff */
.L_x_324:
[----:B-1----:R1:W2:Y:S02]  /*a660*/  SYNCS.PHASECHK.TRANS64.TRYWAIT P0, [R9+URZ], R4 ;  /* 0x00000004090075a7 */ /* 0x0022a4000800017f */
[----:B--2---:R-:W-:Y:S05]  /*a670*/  @!P0 NANOSLEEP.SYNCS 0x989680 ;  /* 0x009896800000895d */ /* 0x004fea0003900000 */
[----:B------:R-:W2:Y:S02]  /*a680*/  @!P0 SYNCS.PHASECHK.TRANS64 P0, [R9+URZ], R4 ;  /* 0x00000004090085a7 */ /* 0x000ea4000800007f */
[----:B--2---:R-:W-:Y:S05]  /*a690*/  @!P0 BRA `(.L_x_324) ;  /* 0xfffffffc00f08947 */ /* 0x004fea000383ffff */
[----:B------:R-:W-:Y:S05]  /*a6a0*/  BRA `(.L_x_340) ;  /* 0xfffffff800c47947 */ /* 0x000fea000383ffff */
.L_x_341:
[----:B------:R-:W-:-:S00]  /*a6b0*/  BRA `(.L_x_341) ;  /* 0xfffffffc00fc7947 */ /* 0x000fc0000383ffff */
[----:B------:R-:W-:-:S00]  /*a6c0*/  NOP ;  /* 0x0000000000007918 */ /* 0x000fc00000000000 */
        /* <DEDUP_REMOVED lines=11> */
.L_x_342:


//--------------------- .nv.global.init           --------------------------
	.section	.nv.global.init,"aw",@progbits
.nv.global.init:
	.type		$str$22,@object
	.size		$str$22,($str$23 - $str$22)
$str$22:
        /*0000*/ 	.byte	0x6b, 0x5f, 0x74, 0x69, 0x6c, 0x65, 0x5f, 0x63, 0x6f, 0x75, 0x6e, 0x74, 0x20, 0x3e, 0x3d, 0x20
        /*0010*/ 	.byte	0x31, 0x00
	.type		$str$23,@object
	.size		$str$23,(__unnamed_1 - $str$23)
$str$23:
        /*0012*/ 	.byte	0x2f, 0x74, 0x6d, 0x70, 0x2f, 0x63, 0x75, 0x74, 0x6c, 0x61, 0x73, 0x73, 0x5f, 0x73, 0x77, 0x65
        /*0022*/ 	.byte	0x65, 0x70, 0x5f, 0x73, 0x72, 0x63, 0x2f, 0x69, 0x6e, 0x63, 0x6c, 0x75, 0x64, 0x65, 0x2f, 0x63
        /*0032*/ 	.byte	0x75, 0x74, 0x6c, 0x61, 0x73, 0x73, 0x2f, 0x67, 0x65, 0x6d, 0x6d, 0x2f, 0x63, 0x6f, 0x6c, 0x6c
        /*0042*/ 	.byte	0x65, 0x63, 0x74, 0x69, 0x76, 0x65, 0x2f, 0x73, 0x6d, 0x39, 0x30, 0x5f, 0x6d, 0x6d, 0x61, 0x5f
        /*0052*/ 	.byte	0x74, 0x6d, 0x61, 0x5f, 0x67, 0x6d, 0x6d, 0x61, 0x5f, 0x73, 0x73, 0x5f, 0x77, 0x61, 0x72, 0x70
        /*0062*/ 	.byte	0x73, 0x70, 0x65, 0x63, 0x69, 0x61, 0x6c, 0x69, 0x7a, 0x65, 0x64, 0x2e, 0x68, 0x70, 0x70, 0x00
	.type		__unnamed_1,@object
	.size		__unnamed_1,(.L_0 - __unnamed_1)
__unnamed_1:
        /*0072*/ 	.byte	0x76, 0x6f, 0x69, 0x64, 0x20, 0x63, 0x75, 0x74, 0x6c, 0x61, 0x73, 0x73, 0x3a, 0x3a, 0x67, 0x65
        /* <DEDUP_REMOVED lines=173> */
        /*0b52*/ 	.byte	0x74, 0x79, 0x5d, 0x00
.L_0:


//--------------------- .nv.shared._ZN7cutlass13device_kernelINS_4gemm6kernel13GemmUniversalIN4cute5tupleIJiiiiEEENS1_10collective13CollectiveMmaINS1_34MainloopSm90TmaGmmaWarpSpecializedILi9ENS5_IJNS4_1CILi4EEESB_NSA_ILi1EEEEEENS1_35KernelTmaWarpSpecializedCooperativeEEENS5_IJNSA_ILi128EEENSA_ILi256EEENSA_ILi64EEEEEEaNS5_IJlSC_lEEEaSK_NS4_8TiledMMAINS4_8MMA_AtomIJNS4_4SM904GMMA27MMA_64x256x32_S32S8S8_SS_TNEEEENS4_6LayoutINS5_IJNSA_ILi2EEESC_SC_EEENS5_IJSC_NSA_ILi0EEESU_EEEEENS5_IJNS4_10UnderscoreESX_SX_EEEEENS4_23SM90_TMA_LOAD_MULTICASTENS4_14ComposedLayoutINS4_7SwizzleILi2ELi4ELi3EEENS4_18smem_ptr_flag_bitsILi8EEENSR_INS5_IJNSA_ILi8EEESI_EEENS5_IJSI_SC_EEEEEEEvNS4_8identityES10_S1A_vS1B_EENS_8epilogue10collective6detail29Sm90TmaWarpSpecializedAdapterINS1E_15DefaultEpilogueIaSK_SK_NS1D_6thread17LinearCombinationIaLi1EiiLNS1I_9ScaleType4KindE0ELNS_15FloatRoundStyleE2EaEENS1_15EpilogueDefaultEEEEEvvEEEEvNT_6ParamsE --------------------------
	.section	.nv.shared._ZN7cutlass13device_kernelINS_4gemm6kernel13GemmUniversalIN4cute5tupleIJiiiiEEENS1_10collective13CollectiveMmaINS1_34MainloopSm90TmaGmmaWarpSpecializedILi9ENS5_IJNS4_1CILi4EEESB_NSA_ILi1EEEEEENS1_35KernelTmaWarpSpecializedCooperativeEEENS5_IJNSA_ILi128EEENSA_ILi256EEENSA_ILi64EEEEEEaNS5_IJlSC_lEEEaSK_NS4_8TiledMMAINS4_8MMA_AtomIJNS4_4SM904GMMA27MMA_64x256x32_S32S8S8_SS_TNEEEENS4_6LayoutINS5_IJNSA_ILi2EEESC_SC_EEENS5_IJSC_NSA_ILi0EEESU_EEEEENS5_IJNS4_10UnderscoreESX_SX_EEEEENS4_23SM90_TMA_LOAD_MULTICASTENS4_14ComposedLayoutINS4_7SwizzleILi2ELi4ELi3EEENS4_18smem_ptr_flag_bitsILi8EEENSR_INS5_IJNSA_ILi8EEESI_EEENS5_IJSI_SC_EEEEEEEvNS4_8identityES10_S1A_vS1B_EENS_8epilogue10collective6detail29Sm90TmaWarpSpecializedAdapterINS1E_15DefaultEpilogueIaSK_SK_NS1D_6thread17LinearCombinationIaLi1EiiLNS1I_9ScaleType4KindE0ELNS_15FloatRoundStyleE2EaEENS1_15EpilogueDefaultEEEEEvvEEEEvNT_6ParamsE,"aw",@nobits
	.sectionflags	@""
	.align	16
	.zero		1024


//--------------------- .nv.shared.reserved.0     --------------------------
	.section	.nv.shared.reserved.0,"aw",@nobits
	.weak		__nv_reservedSMEM_offset_0_alias
	.size		__nv_reservedSMEM_offset_0_alias, 0, 0
	.other		__nv_reservedSMEM_offset_0_alias,@"STO_CUDA_RESERVED_SHARED STV_DEFAULT"
__nv_reservedSMEM_offset_0_alias:
	.zero		0


//--------------------- .nv.global                --------------------------
	.section	.nv.global,"aw",@nobits
.nv.global:
	.type		_ZN40_INTERNAL_bf06bc80_4_k_cu_d550d452_166504cute1_E,@object
	.size		_ZN40_INTERNAL_bf06bc80_4_k_cu_d550d452_166504cute1_E,(_ZN40_INTERNAL_bf06bc80_4_k_cu_d550d452_166504cuda3std3__45__cpo6cbeginE - _ZN40_INTERNAL_bf06bc80_4_k_cu_d550d452_166504cute1_E)
_ZN40_INTERNAL_bf06bc80_4_k_cu_d550d452_166504cute1_E:
	.zero		1
	.type		_ZN40_INTERNAL_bf06bc80_4_k_cu_d550d452_166504cuda3std3__45__cpo6cbeginE,@object
	.size		_ZN40_INTERNAL_bf06bc80_4_k_cu_d550d452_166504cuda3std3__45__cpo6cbeginE,(_ZN40_INTERNAL_bf06bc80_4_k_cu_d550d452_166504cuda3std3__48in_placeE - _ZN40_INTERNAL_bf06bc80_4_k_cu_d550d452_166504cuda3std3__45__cpo6cbeginE)
_ZN40_INTERNAL_bf06bc80_4_k_cu_d550d452_166504cuda3std3__45__cpo6cbeginE:
	.zero		1
	.type		_ZN40_INTERNAL_bf06bc80_4_k_cu_d550d452_166504cuda3std3__48in_placeE,@object
	.size		_ZN40_INTERNAL_bf06bc80_4_k_cu_d550d452_166504cuda3std3__48in_placeE,(_ZN40_INTERNAL_bf06bc80_4_k_cu_d550d452_166504cuda3std6ranges3__45__cpo9iter_moveE - _ZN40_INTERNAL_bf06bc80_4_k_cu_d550d452_166504cuda3std3__48in_placeE)
_ZN40_INTERNAL_bf06bc80_4_k_cu_d550d452_166504cuda3std3__48in_placeE:
	.zero		1
	.type		_ZN40_INTERNAL_bf06bc80_4_k_cu_d550d452_166504cuda3std6ranges3__45__cpo9iter_moveE,@object
	.size		_ZN40_INTERNAL_bf06bc80_4_k_cu_d550d452_166504cuda3std6ranges3__45__cpo9iter_moveE,(_ZN40_INTERNAL_bf06bc80_4_k_cu_d550d452_166504cuda3std3__45__cpo5beginE - _ZN40_INTERNAL_bf06bc80_4_k_cu_d550d452_166504cuda3std6ranges3__45__cpo9iter_moveE)
_ZN40_INTERNAL_bf06bc80_4_k_cu_d550d452_166504cuda3std6ranges3__45__cpo9iter_moveE:
	.zero		1
	.type		_ZN40_INTERNAL_bf06bc80_4_k_cu_d550d452_166504cuda3std3__45__cpo5beginE,@object
	.size		_ZN40_INTERNAL_bf06bc80_4_k_cu_d550d452_166504cuda3std3__45__cpo5beginE,(_ZN40_INTERNAL_bf06bc80_4_k_cu_d550d452_166504cuda3std3__442_GLOBAL__N__bf06bc80_4_k_cu_d550d452_166506ignoreE - _ZN40_INTERNAL_bf06bc80_4_k_cu_d550d452_166504cuda3std3__45__cpo5beginE)
_ZN40_INTERNAL_bf06bc80_4_k_cu_d550d452_166504cuda3std3__45__cpo5beginE:
	.zero		1
	.type		_ZN40_INTERNAL_bf06bc80_4_k_cu_d550d452_166504cuda3std3__442_GLOBAL__N__bf06bc80_4_k_cu_d550d452_166506ignoreE,@object
	.size		_ZN40_INTERNAL_bf06bc80_4_k_cu_d550d452_166504cuda3std3__442_GLOBAL__N__bf06bc80_4_k_cu_d550d452_166506ignoreE,(_ZN40_INTERNAL_bf06bc80_4_k_cu_d550d452_166504cute7productE - _ZN40_INTERNAL_bf06bc80_4_k_cu_d550d452_166504cuda3std3__442_GLOBAL__N__bf06bc80_4_k_cu_d550d452_166506ignoreE)
_ZN40_INTERNAL_bf06bc80_4_k_cu_d550d452_166504cuda3std3__442_GLOBAL__N__bf06bc80_4_k_cu_d550d452_166506ignoreE:
	.zero		1
	.type		_ZN40_INTERNAL_bf06bc80_4_k_cu_d550d452_166504cute7productE,@object
	.size		_ZN40_INTERNAL_bf06bc80_4_k_cu_d550d452_166504cute7productE,(_ZN40_INTERNAL_bf06bc80_4_k_cu_d550d452_166504cuda3std3__45__cpo3endE - _ZN40_INTERNAL_bf06bc80_4_k_cu_d550d452_166504cute7productE)
_ZN40_INTERNAL_bf06bc80_4_k_cu_d550d452_166504cute7productE:
	.zero		1
	.type		_ZN40_INTERNAL_bf06bc80_4_k_cu_d550d452_166504cuda3std3__45__cpo3endE,@object
	.size		_ZN40_INTERNAL_bf06bc80_4_k_cu_d550d452_166504cuda3std3__45__cpo3endE,(_ZN40_INTERNAL_bf06bc80_4_k_cu_d550d452_166504cuda3std3__419piecewise_constructE - _ZN40_INTERNAL_bf06bc80_4_k_cu_d550d452_166504cuda3std3__45__cpo3endE)
_ZN40_INTERNAL_bf06bc80_4_k_cu_d550d452_166504cuda3std3__45__cpo3endE:
	.zero		1
	.type		_ZN40_INTERNAL_bf06bc80_4_k_cu_d550d452_166504cuda3std3__419piecewise_constructE,@object
	.size		_ZN40_INTERNAL_bf06bc80_4_k_cu_d550d452_166504cuda3std3__419piecewise_constructE,(_ZN40_INTERNAL_bf06bc80_4_k_cu_d550d452_166504cuda3std3__45__cpo4cendE - _ZN40_INTERNAL_bf06bc80_4_k_cu_d550d452_166504cuda3std3__419piecewise_constructE)
_ZN40_INTERNAL_bf06bc80_4_k_cu_d550d452_166504cuda3std3__419piecewise_constructE:
	.zero		1
	.type		_ZN40_INTERNAL_bf06bc80_4_k_cu_d550d452_166504cuda3std3__45__cpo4cendE,@object
	.size		_ZN40_INTERNAL_bf06bc80_4_k_cu_d550d452_166504cuda3std3__45__cpo4cendE,(_ZN40_INTERNAL_bf06bc80_4_k_cu_d550d452_166504cuda3std6ranges3__45__cpo4swapE - _ZN40_INTERNAL_bf06bc80_4_k_cu_d550d452_166504cuda3std3__45__cpo4cendE)
_ZN40_INTERNAL_bf06bc80_4_k_cu_d550d452_166504cuda3std3__45__cpo4cendE:
	.zero		1
	.type		_ZN40_INTERNAL_bf06bc80_4_k_cu_d550d452_166504cuda3std6ranges3__45__cpo4swapE,@object
	.size		_ZN40_INTERNAL_bf06bc80_4_k_cu_d550d452_166504cuda3std6ranges3__45__cpo4swapE,(.L_8 - _ZN40_INTERNAL_bf06bc80_4_k_cu_d550d452_166504cuda3std6ranges3__45__cpo4swapE)
_ZN40_INTERNAL_bf06bc80_4_k_cu_d550d452_166504cuda3std6ranges3__45__cpo4swapE:
	.zero		1
.L_8:


//--------------------- .nv.constant0._ZN7cutlass13device_kernelINS_4gemm6kernel13GemmUniversalIN4cute5tupleIJiiiiEEENS1_10collective13CollectiveMmaINS1_34MainloopSm90TmaGmmaWarpSpecializedILi9ENS5_IJNS4_1CILi4EEESB_NSA_ILi1EEEEEENS1_35KernelTmaWarpSpecializedCooperativeEEENS5_IJNSA_ILi128EEENSA_ILi256EEENSA_ILi64EEEEEEaNS5_IJlSC_lEEEaSK_NS4_8TiledMMAINS4_8MMA_AtomIJNS4_4SM904GMMA27MMA_64x256x32_S32S8S8_SS_TNEEEENS4_6LayoutINS5_IJNSA_ILi2EEESC_SC_EEENS5_IJSC_NSA_ILi0EEESU_EEEEENS5_IJNS4_10UnderscoreESX_SX_EEEEENS4_23SM90_TMA_LOAD_MULTICASTENS4_14ComposedLayoutINS4_7SwizzleILi2ELi4ELi3EEENS4_18smem_ptr_flag_bitsILi8EEENSR_INS5_IJNSA_ILi8EEESI_EEENS5_IJSI_SC_EEEEEEEvNS4_8identityES10_S1A_vS1B_EENS_8epilogue10collective6detail29Sm90TmaWarpSpecializedAdapterINS1E_15DefaultEpilogueIaSK_SK_NS1D_6thread17LinearCombinationIaLi1EiiLNS1I_9ScaleType4KindE0ELNS_15FloatRoundStyleE2EaEENS1_15EpilogueDefaultEEEEEvvEEEEvNT_6ParamsE --------------------------
	.section	.nv.constant0._ZN7cutlass13device_kernelINS_4gemm6kernel13GemmUniversalIN4cute5tupleIJiiiiEEENS1_10collective13CollectiveMmaINS1_34MainloopSm90TmaGmmaWarpSpecializedILi9ENS5_IJNS4_1CILi4EEESB_NSA_ILi1EEEEEENS1_35KernelTmaWarpSpecializedCooperativeEEENS5_IJNSA_ILi128EEENSA_ILi256EEENSA_ILi64EEEEEEaNS5_IJlSC_lEEEaSK_NS4_8TiledMMAINS4_8MMA_AtomIJNS4_4SM904GMMA27MMA_64x256x32_S32S8S8_SS_TNEEEENS4_6LayoutINS5_IJNSA_ILi2EEESC_SC_EEENS5_IJSC_NSA_ILi0EEESU_EEEEENS5_IJNS4_10UnderscoreESX_SX_EEEEENS4_23SM90_TMA_LOAD_MULTICASTENS4_14ComposedLayoutINS4_7SwizzleILi2ELi4ELi3EEENS4_18smem_ptr_flag_bitsILi8EEENSR_INS5_IJNSA_ILi8EEESI_EEENS5_IJSI_SC_EEEEEEEvNS4_8identityES10_S1A_vS1B_EENS_8epilogue10collective6detail29Sm90TmaWarpSpecializedAdapterINS1E_15DefaultEpilogueIaSK_SK_NS1D_6thread17LinearCombinationIaLi1EiiLNS1I_9ScaleType4KindE0ELNS_15FloatRoundStyleE2EaEENS1_15EpilogueDefaultEEEEEvvEEEEvNT_6ParamsE,"a",@progbits
	.sectionflags	@""
	.align	4
.nv.constant0._ZN7cutlass13device_kernelINS_4gemm6kernel13GemmUniversalIN4cute5tupleIJiiiiEEENS1_10collective13CollectiveMmaINS1_34MainloopSm90TmaGmmaWarpSpecializedILi9ENS5_IJNS4_1CILi4EEESB_NSA_ILi1EEEEEENS1_35KernelTmaWarpSpecializedCooperativeEEENS5_IJNSA_ILi128EEENSA_ILi256EEENSA_ILi64EEEEEEaNS5_IJlSC_lEEEaSK_NS4_8TiledMMAINS4_8MMA_AtomIJNS4_4SM904GMMA27MMA_64x256x32_S32S8S8_SS_TNEEEENS4_6LayoutINS5_IJNSA_ILi2EEESC_SC_EEENS5_IJSC_NSA_ILi0EEESU_EEEEENS5_IJNS4_10UnderscoreESX_SX_EEEEENS4_23SM90_TMA_LOAD_MULTICASTENS4_14ComposedLayoutINS4_7SwizzleILi2ELi4ELi3EEENS4_18smem_ptr_flag_bitsILi8EEENSR_INS5_IJNSA_ILi8EEESI_EEENS5_IJSI_SC_EEEEEEEvNS4_8identityES10_S1A_vS1B_EENS_8epilogue10collective6detail29Sm90TmaWarpSpecializedAdapterINS1E_15DefaultEpilogueIaSK_SK_NS1D_6thread17LinearCombinationIaLi1EiiLNS1I_9ScaleType4KindE0ELNS_15FloatRoundStyleE2EaEENS1_15EpilogueDefaultEEEEEvvEEEEvNT_6ParamsE:
	.zero		1664


//--------------------- SYMBOLS --------------------------

	.type		.nv.reservedSmem.offset0,@object
	.size		.nv.reservedSmem.offset0,0x4
	.type		__assertfail,@function
